//
// Generated by NVIDIA NVVM Compiler
//
// Compiler Build ID: CL-36424714
// Cuda compilation tools, release 13.0, V13.0.88
// Based on NVVM 20.0.0
//

.version 9.0
.target sm_100
.address_size 64

	// .globl	_Z10initVectorPdl
.func  (.param .align 16 .b8 func_retval0[16]) __internal_trig_reduction_slowpathd
(
	.param .b64 __internal_trig_reduction_slowpathd_param_0
)
;
.global .align 8 .b8 __cudart_i2opi_d[144] = {8, 93, 141, 31, 177, 95, 251, 107, 234, 146, 82, 138, 247, 57, 7, 61, 123, 241, 229, 235, 199, 186, 39, 117, 45, 234, 95, 158, 102, 63, 70, 79, 183, 9, 203, 39, 207, 126, 54, 109, 31, 109, 10, 90, 139, 17, 47, 239, 15, 152, 5, 222, 255, 151, 248, 31, 59, 40, 249, 189, 139, 95, 132, 156, 244, 57, 83, 131, 57, 214, 145, 57, 65, 126, 95, 180, 38, 112, 156, 233, 132, 68, 187, 46, 245, 53, 130, 232, 62, 167, 41, 177, 28, 235, 29, 254, 28, 146, 209, 9, 234, 46, 73, 6, 224, 210, 77, 66, 58, 110, 36, 183, 97, 197, 187, 222, 171, 99, 81, 254, 65, 144, 67, 60, 153, 149, 98, 219, 192, 221, 52, 245, 209, 87, 39, 252, 41, 21, 68, 78, 110, 131, 249, 162};
.global .align 16 .b8 __cudart_sin_cos_coeffs[128] = {70, 210, 176, 44, 241, 229, 90, 190, 146, 227, 172, 105, 227, 29, 199, 62, 161, 98, 219, 25, 160, 1, 42, 191, 24, 8, 17, 17, 17, 17, 129, 63, 84, 85, 85, 85, 85, 85, 197, 191, 0, 0, 0, 0, 0, 0, 0, 0, 0, 0, 0, 0, 0, 0, 0, 0, 100, 129, 253, 32, 131, 255, 168, 189, 40, 133, 239, 193, 167, 238, 33, 62, 217, 230, 6, 142, 79, 126, 146, 190, 233, 188, 221, 25, 160, 1, 250, 62, 71, 93, 193, 22, 108, 193, 86, 191, 81, 85, 85, 85, 85, 85, 165, 63, 0, 0, 0, 0, 0, 0, 224, 191, 0, 0, 0, 0, 0, 0, 240, 63};

.visible .entry _Z10initVectorPdl(
	.param .u64 .ptr .align 1 _Z10initVectorPdl_param_0,
	.param .u64 _Z10initVectorPdl_param_1
)
{
	.reg .pred 	%p<7>;
	.reg .b32 	%r<22>;
	.reg .b64 	%rd<14>;
	.reg .b64 	%fd<39>;

	ld.param.u64 	%rd5, [_Z10initVectorPdl_param_0];
	ld.param.u64 	%rd6, [_Z10initVectorPdl_param_1];
	mov.u32 	%r11, %tid.x;
	mov.u32 	%r12, %ctaid.x;
	mov.u32 	%r1, %ntid.x;
	mad.lo.s32 	%r19, %r12, %r1, %r11;
	cvt.s64.s32 	%rd13, %r19;
	setp.le.s64 	%p1, %rd6, %rd13;
	@%p1 bra 	$L__BB0_8;
	cvt.rn.f64.s64 	%fd1, %rd6;
	mov.u32 	%r13, %nctaid.x;
	mul.lo.s32 	%r3, %r1, %r13;
	cvta.to.global.u64 	%rd2, %rd5;
	mov.u64 	%rd9, __cudart_sin_cos_coeffs;
$L__BB0_2:
	cvt.rn.f64.s32 	%fd9, %r19;
	mul.f64 	%fd10, %fd9, 0d401921FB54442D18;
	div.rn.f64 	%fd2, %fd10, %fd1;
	abs.f64 	%fd3, %fd2;
	setp.neu.f64 	%p2, %fd3, 0d7FF0000000000000;
	@%p2 bra 	$L__BB0_4;
	mov.f64 	%fd16, 0d0000000000000000;
	mul.rn.f64 	%fd38, %fd2, %fd16;
	mov.b32 	%r21, 1;
	bra.uni 	$L__BB0_7;
$L__BB0_4:
	mul.f64 	%fd11, %fd2, 0d3FE45F306DC9C883;
	cvt.rni.s32.f64 	%r20, %fd11;
	cvt.rn.f64.s32 	%fd12, %r20;
	fma.rn.f64 	%fd13, %fd12, 0dBFF921FB54442D18, %fd2;
	fma.rn.f64 	%fd14, %fd12, 0dBC91A62633145C00, %fd13;
	fma.rn.f64 	%fd38, %fd12, 0dB97B839A252049C0, %fd14;
	setp.ltu.f64 	%p3, %fd3, 0d41E0000000000000;
	@%p3 bra 	$L__BB0_6;
	{ // callseq 0, 0
	.param .b64 param0;
	st.param.f64 	[param0], %fd2;
	.param .align 16 .b8 retval0[16];
	call.uni (retval0), 
	__internal_trig_reduction_slowpathd, 
	(
	param0
	);
	ld.param.f64 	%fd38, [retval0];
	ld.param.b32 	%r20, [retval0+8];
	} // callseq 0
$L__BB0_6:
	add.s32 	%r21, %r20, 1;
$L__BB0_7:
	shl.b32 	%r16, %r21, 6;
	cvt.u64.u32 	%rd7, %r16;
	and.b64  	%rd8, %rd7, 64;
	add.s64 	%rd10, %rd9, %rd8;
	mul.rn.f64 	%fd17, %fd38, %fd38;
	and.b32  	%r17, %r21, 1;
	setp.eq.b32 	%p4, %r17, 1;
	selp.f64 	%fd18, 0dBDA8FF8320FD8164, 0d3DE5DB65F9785EBA, %p4;
	ld.global.nc.v2.f64 	{%fd19, %fd20}, [%rd10];
	fma.rn.f64 	%fd21, %fd18, %fd17, %fd19;
	fma.rn.f64 	%fd22, %fd21, %fd17, %fd20;
	ld.global.nc.v2.f64 	{%fd23, %fd24}, [%rd10+16];
	fma.rn.f64 	%fd25, %fd22, %fd17, %fd23;
	fma.rn.f64 	%fd26, %fd25, %fd17, %fd24;
	ld.global.nc.v2.f64 	{%fd27, %fd28}, [%rd10+32];
	fma.rn.f64 	%fd29, %fd26, %fd17, %fd27;
	fma.rn.f64 	%fd30, %fd29, %fd17, %fd28;
	fma.rn.f64 	%fd31, %fd30, %fd38, %fd38;
	fma.rn.f64 	%fd32, %fd30, %fd17, 0d3FF0000000000000;
	selp.f64 	%fd33, %fd32, %fd31, %p4;
	and.b32  	%r18, %r21, 2;
	setp.eq.s32 	%p5, %r18, 0;
	mov.f64 	%fd34, 0d0000000000000000;
	sub.f64 	%fd35, %fd34, %fd33;
	selp.f64 	%fd36, %fd33, %fd35, %p5;
	shl.b64 	%rd11, %rd13, 3;
	add.s64 	%rd12, %rd2, %rd11;
	st.global.f64 	[%rd12], %fd36;
	add.s32 	%r19, %r19, %r3;
	cvt.s64.s32 	%rd13, %r19;
	setp.gt.s64 	%p6, %rd6, %rd13;
	@%p6 bra 	$L__BB0_2;
$L__BB0_8:
	ret;

}
.func  (.param .align 16 .b8 func_retval0[16]) __internal_trig_reduction_slowpathd(
	.param .b64 __internal_trig_reduction_slowpathd_param_0
)
{
	.local .align 8 .b8 	__local_depot1[40];
	.reg .b64 	%SP;
	.reg .b64 	%SPL;
	.reg .pred 	%p<10>;
	.reg .b32 	%r<47>;
	.reg .b64 	%rd<74>;
	.reg .b64 	%fd<5>;

	mov.u64 	%SPL, __local_depot1;
	ld.param.f64 	%fd4, [__internal_trig_reduction_slowpathd_param_0];
	add.u64 	%rd1, %SPL, 0;
	{
	.reg .b32 %temp; 
	mov.b64 	{%temp, %r1}, %fd4;
	}
	shr.u32 	%r2, %r1, 20;
	and.b32  	%r3, %r2, 2047;
	setp.eq.s32 	%p1, %r3, 2047;
	mov.b32 	%r46, 0;
	@%p1 bra 	$L__BB1_9;
	add.s32 	%r20, %r3, -1024;
	mov.b64 	%rd20, %fd4;
	shl.b64 	%rd2, %rd20, 11;
	shr.u32 	%r4, %r20, 6;
	sub.s32 	%r45, 15, %r4;
	sub.s32 	%r21, 19, %r4;
	setp.lt.u32 	%p2, %r20, 128;
	selp.b32 	%r6, 18, %r21, %p2;
	setp.ge.s32 	%p3, %r45, %r6;
	mov.b64 	%rd70, 0;
	@%p3 bra 	$L__BB1_4;
	add.s32 	%r23, %r6, %r4;
	neg.s32 	%r43, %r23;
	or.b64  	%rd3, %rd2, -9223372036854775808;
	mov.b64 	%rd70, 0;
	mov.b32 	%r42, 0;
	mov.u64 	%rd25, __cudart_i2opi_d;
	mov.u32 	%r44, %r45;
$L__BB1_3:
	.pragma "nounroll";
	mul.wide.s32 	%rd22, %r42, 8;
	add.s64 	%rd23, %rd1, %rd22;
	mul.wide.s32 	%rd24, %r44, 8;
	add.s64 	%rd26, %rd25, %rd24;
	ld.global.nc.u64 	%rd27, [%rd26];
	{
	.reg .u32 %r0, %r1, %r2, %r3, %alo, %ahi, %blo, %bhi, %clo, %chi;
	mov.b64 	{%alo,%ahi}, %rd27;
	mov.b64 	{%blo,%bhi}, %rd3;
	mov.b64 	{%clo,%chi}, %rd70;
	mad.lo.cc.u32 	%r0, %alo, %blo, %clo;
	madc.hi.cc.u32 	%r1, %alo, %blo, %chi;
	madc.hi.u32 	%r2, %alo, %bhi, 0;
	mad.lo.cc.u32 	%r1, %alo, %bhi, %r1;
	madc.hi.cc.u32 	%r2, %ahi, %blo, %r2;
	madc.hi.u32 	%r3, %ahi, %bhi, 0;
	mad.lo.cc.u32 	%r1, %ahi, %blo, %r1;
	madc.lo.cc.u32 	%r2, %ahi, %bhi, %r2;
	addc.u32 	%r3, %r3, 0;
	mov.b64 	%rd28, {%r0,%r1};
	mov.b64 	%rd70, {%r2,%r3};
	}
	st.local.u64 	[%rd23], %rd28;
	add.s32 	%r44, %r44, 1;
	add.s32 	%r43, %r43, 1;
	add.s32 	%r42, %r42, 1;
	setp.ne.s32 	%p4, %r43, -15;
	mov.u32 	%r45, %r6;
	@%p4 bra 	$L__BB1_3;
$L__BB1_4:
	cvt.s64.s32 	%rd29, %r45;
	cvt.u64.u32 	%rd30, %r4;
	add.s64 	%rd31, %rd30, %rd29;
	shl.b64 	%rd32, %rd31, 3;
	add.s64 	%rd33, %rd1, %rd32;
	st.local.u64 	[%rd33+-120], %rd70;
	and.b32  	%r15, %r2, 63;
	ld.local.u64 	%rd72, [%rd1+16];
	ld.local.u64 	%rd71, [%rd1+24];
	setp.eq.s32 	%p5, %r15, 0;
	@%p5 bra 	$L__BB1_6;
	shl.b64 	%rd34, %rd71, %r15;
	shr.u64 	%rd35, %rd72, 1;
	xor.b32  	%r24, %r15, 63;
	shr.u64 	%rd36, %rd35, %r24;
	or.b64  	%rd71, %rd34, %rd36;
	ld.local.u64 	%rd37, [%rd1+8];
	shl.b64 	%rd38, %rd72, %r15;
	shr.u64 	%rd39, %rd37, 1;
	shr.u64 	%rd40, %rd39, %r24;
	or.b64  	%rd72, %rd38, %rd40;
$L__BB1_6:
	and.b32  	%r25, %r1, -2147483648;
	shr.u64 	%rd41, %rd71, 62;
	cvt.u32.u64 	%r26, %rd41;
	mov.b64 	{%r27, %r28}, %rd71;
	mov.b64 	{%r29, %r30}, %rd72;
	shf.l.wrap.b32 	%r31, %r30, %r27, 2;
	shf.l.wrap.b32 	%r32, %r27, %r28, 2;
	mov.b64 	%rd42, {%r31, %r32};
	shl.b64 	%rd43, %rd72, 2;
	shr.u64 	%rd44, %rd42, 63;
	cvt.u32.u64 	%r33, %rd44;
	add.s32 	%r34, %r33, %r26;
	setp.eq.s32 	%p6, %r25, 0;
	neg.s32 	%r35, %r34;
	selp.b32 	%r46, %r34, %r35, %p6;
	setp.gt.s64 	%p7, %rd42, -1;
	mov.b64 	%rd45, 0;
	{
	.reg .u32 %r0, %r1, %r2, %r3, %a0, %a1, %a2, %a3, %b0, %b1, %b2, %b3;
	mov.b64 	{%a0,%a1}, %rd45;
	mov.b64 	{%a2,%a3}, %rd45;
	mov.b64 	{%b0,%b1}, %rd43;
	mov.b64 	{%b2,%b3}, %rd42;
	sub.cc.u32 	%r0, %a0, %b0;
	subc.cc.u32 	%r1, %a1, %b1;
	subc.cc.u32 	%r2, %a2, %b2;
	subc.u32 	%r3, %a3, %b3;
	mov.b64 	%rd46, {%r0,%r1};
	mov.b64 	%rd47, {%r2,%r3};
	}
	xor.b32  	%r36, %r25, -2147483648;
	selp.b64 	%rd73, %rd42, %rd47, %p7;
	selp.b64 	%rd14, %rd43, %rd46, %p7;
	selp.b32 	%r17, %r25, %r36, %p7;
	clz.b64 	%r37, %rd73;
	cvt.u64.u32 	%rd15, %r37;
	setp.eq.s32 	%p8, %r37, 0;
	@%p8 bra 	$L__BB1_8;
	cvt.u32.u64 	%r38, %rd15;
	and.b32  	%r39, %r38, 63;
	shl.b64 	%rd48, %rd73, %r39;
	shr.u64 	%rd49, %rd14, 1;
	not.b32 	%r40, %r38;
	and.b32  	%r41, %r40, 63;
	shr.u64 	%rd50, %rd49, %r41;
	or.b64  	%rd73, %rd48, %rd50;
$L__BB1_8:
	mov.b64 	%rd51, -3958705157555305931;
	{
	.reg .u32 %r0, %r1, %r2, %r3, %alo, %ahi, %blo, %bhi;
	mov.b64 	{%alo,%ahi}, %rd73;
	mov.b64 	{%blo,%bhi}, %rd51;
	mul.lo.u32 	%r0, %alo, %blo;
	mul.hi.u32 	%r1, %alo, %blo;
	mad.lo.cc.u32 	%r1, %alo, %bhi, %r1;
	madc.hi.u32 	%r2, %alo, %bhi, 0;
	mad.lo.cc.u32 	%r1, %ahi, %blo, %r1;
	madc.hi.cc.u32 	%r2, %ahi, %blo, %r2;
	madc.hi.u32 	%r3, %ahi, %bhi, 0;
	mad.lo.cc.u32 	%r2, %ahi, %bhi, %r2;
	addc.u32 	%r3, %r3, 0;
	mov.b64 	%rd52, {%r0,%r1};
	mov.b64 	%rd53, {%r2,%r3};
	}
	setp.gt.s64 	%p9, %rd53, 0;
	{
	.reg .u32 %r0, %r1, %r2, %r3, %a0, %a1, %a2, %a3, %b0, %b1, %b2, %b3;
	mov.b64 	{%a0,%a1}, %rd52;
	mov.b64 	{%a2,%a3}, %rd53;
	mov.b64 	{%b0,%b1}, %rd52;
	mov.b64 	{%b2,%b3}, %rd53;
	add.cc.u32 	%r0, %a0, %b0;
	addc.cc.u32 	%r1, %a1, %b1;
	addc.cc.u32 	%r2, %a2, %b2;
	addc.u32 	%r3, %a3, %b3;
	mov.b64 	%rd54, {%r0,%r1};
	mov.b64 	%rd55, {%r2,%r3};
	}
	selp.b64 	%rd56, %rd55, %rd53, %p9;
	selp.s64 	%rd57, -1, 0, %p9;
	sub.s64 	%rd58, %rd57, %rd15;
	cvt.u64.u32 	%rd59, %r17;
	shl.b64 	%rd60, %rd59, 32;
	add.s64 	%rd61, %rd56, 1;
	shr.u64 	%rd62, %rd61, 10;
	add.s64 	%rd63, %rd62, 1;
	shr.u64 	%rd64, %rd63, 1;
	shl.b64 	%rd65, %rd58, 52;
	add.s64 	%rd66, %rd65, %rd64;
	add.s64 	%rd67, %rd66, 4602678819172646912;
	or.b64  	%rd68, %rd67, %rd60;
	mov.b64 	%fd4, %rd68;
$L__BB1_9:
	st.param.f64 	[func_retval0], %fd4;
	st.param.b32 	[func_retval0+8], %r46;
	ret;

}


// ===== COMPILED SASS (sm_100) =====

	.target	sm_100

	.elftype	@"ET_EXEC"


//--------------------- .note.nv.tkinfo           --------------------------
	.section	.note.nv.tkinfo,"",@"SHT_NOTE"
	.sectionflags	@"SHF_NOTE_NV_TKINFO"
	.tkinfo
        /*0018*/ 	.word	0x00000002
        /*0030*/ 	.string	""
        /*0030*/ 	.string	"ptxas"
        /*0030*/ 	.string	"Cuda compilation tools, release 13.0, V13.0.88"
        /*0030*/ 	.string	"Build cuda_13.0.r13.0/compiler.36424714_0"
        /*0030*/ 	.string	"-arch sm_100 -m 64 "



//--------------------- .note.nv.cuinfo           --------------------------
	.section	.note.nv.cuinfo,"",@"SHT_NOTE"
	.sectionflags	@"SHF_NOTE_NV_CUINFO"
        /*0018*/ 	.short	0x0002
        /*001a*/ 	.short	0x0064
        /*001c*/ 	.short	0x0082
	.zero		2


//--------------------- .nv.info                  --------------------------
	.section	.nv.info,"",@"SHT_CUDA_INFO"
	.align	4


	//----- nvinfo : EIATTR_REGCOUNT
	.align		4
        /*0000*/ 	.byte	0x04, 0x2f
        /*0002*/ 	.short	(.L_3 - .L_2)
	.align		4
.L_2:
        /*0004*/ 	.word	index@(_Z10initVectorPdl)
        /*0008*/ 	.word	0x00000020


	//----- nvinfo : EIATTR_FRAME_SIZE
	.align		4
.L_3:
        /*000c*/ 	.byte	0x04, 0x11
        /*000e*/ 	.short	(.L_5 - .L_4)
	.align		4
.L_4:
        /*0010*/ 	.word	index@($_Z10initVectorPdl$__internal_trig_reduction_slowpathd)
        /*0014*/ 	.word	0x00000028


	//----- nvinfo : EIATTR_FRAME_SIZE
	.align		4
.L_5:
        /*0018*/ 	.byte	0x04, 0x11
        /*001a*/ 	.short	(.L_7 - .L_6)
	.align		4
.L_6:
        /*001c*/ 	.word	index@($__internal_0_$__cuda_sm20_div_rn_f64_full)
        /*0020*/ 	.word	0x00000028


	//----- nvinfo : EIATTR_FRAME_SIZE
	.align		4
.L_7:
        /*0024*/ 	.byte	0x04, 0x11
        /*0026*/ 	.short	(.L_9 - .L_8)
	.align		4
.L_8:
        /*0028*/ 	.word	index@(_Z10initVectorPdl)
        /*002c*/ 	.word	0x00000028


	//----- nvinfo : EIATTR_MIN_STACK_SIZE
	.align		4
.L_9:
        /*0030*/ 	.byte	0x04, 0x12
        /*0032*/ 	.short	(.L_11 - .L_10)
	.align		4
.L_10:
        /*0034*/ 	.word	index@(_Z10initVectorPdl)
        /*0038*/ 	.word	0x00000028
.L_11:


//--------------------- .nv.compat                --------------------------
	.section	.nv.compat,"",@"SHT_CUDA_COMPAT_INFO"
	.align	4
        /*0000*/ 	.byte	0x02, 0x09, 0x00, 0x00, 0x02, 0x02, 0x01, 0x00, 0x02, 0x05, 0x05, 0x00, 0x03, 0x07, 0x01, 0x01
        /*0010*/ 	.byte	0x02, 0x03, 0x00, 0x00, 0x02, 0x06, 0x01, 0x00, 0x04, 0x0b, 0x08, 0x00, 0x01, 0x00, 0x00, 0x00
        /*0020*/ 	.byte	0x00, 0x00, 0x00, 0x00


//--------------------- .nv.info._Z10initVectorPdl --------------------------
	.section	.nv.info._Z10initVectorPdl,"",@"SHT_CUDA_INFO"
	.sectionflags	@""
	.align	4


	//----- nvinfo : EIATTR_CUDA_API_VERSION
	.align		4
        /*0000*/ 	.byte	0x04, 0x37
        /*0002*/ 	.short	(.L_13 - .L_12)
.L_12:
        /*0004*/ 	.word	0x00000082


	//----- nvinfo : EIATTR_KPARAM_INFO
	.align		4
.L_13:
        /*0008*/ 	.byte	0x04, 0x17
        /*000a*/ 	.short	(.L_15 - .L_14)
.L_14:
        /*000c*/ 	.word	0x00000000
        /*0010*/ 	.short	0x0001
        /*0012*/ 	.short	0x0008
        /*0014*/ 	.byte	0x00, 0xf0, 0x21, 0x00


	//----- nvinfo : EIATTR_KPARAM_INFO
	.align		4
.L_15:
        /*0018*/ 	.byte	0x04, 0x17
        /*001a*/ 	.short	(.L_17 - .L_16)
.L_16:
        /*001c*/ 	.word	0x00000000
        /*0020*/ 	.short	0x0000
        /*0022*/ 	.short	0x0000
        /*0024*/ 	.byte	0x00, 0xf5, 0x21, 0x00


	//----- nvinfo : EIATTR_SPARSE_MMA_MASK
	.align		4
.L_17:
        /*0028*/ 	.byte	0x03, 0x50
        /*002a*/ 	.short	0x0000


	//----- nvinfo : EIATTR_MAXREG_COUNT
	.align		4
        /*002c*/ 	.byte	0x03, 0x1b
        /*002e*/ 	.short	0x00ff


	//----- nvinfo : EIATTR_MERCURY_ISA_VERSION
	.align		4
        /*0030*/ 	.byte	0x03, 0x5f
        /*0032*/ 	.short	0x0101


	//----- nvinfo : EIATTR_VRC_CTA_INIT_COUNT
	.align		4
        /*0034*/ 	.byte	0x02, 0x4a
	.zero		1
	.zero		1


	//----- nvinfo : EIATTR_EXIT_INSTR_OFFSETS
	.align		4
        /*0038*/ 	.byte	0x04, 0x1c
        /*003a*/ 	.short	(.L_19 - .L_18)


	//   ....[0]....
.L_18:
        /*003c*/ 	.word	0x000000a0


	//   ....[1]....
        /*0040*/ 	.word	0x000006c0


	//----- nvinfo : EIATTR_CRS_STACK_SIZE
	.align		4
.L_19:
        /*0044*/ 	.byte	0x04, 0x1e
        /*0046*/ 	.short	(.L_21 - .L_20)
.L_20:
        /*0048*/ 	.word	0x00000000


	//----- nvinfo : EIATTR_CBANK_PARAM_SIZE
	.align		4
.L_21:
        /*004c*/ 	.byte	0x03, 0x19
        /*004e*/ 	.short	0x0010


	//----- nvinfo : EIATTR_PARAM_CBANK
	.align		4
        /*0050*/ 	.byte	0x04, 0x0a
        /*0052*/ 	.short	(.L_23 - .L_22)
	.align		4
.L_22:
        /*0054*/ 	.word	index@(.nv.constant0._Z10initVectorPdl)
        /*0058*/ 	.short	0x0380
        /*005a*/ 	.short	0x0010


	//----- nvinfo : EIATTR_SW_WAR
	.align		4
.L_23:
        /*005c*/ 	.byte	0x04, 0x36
        /*005e*/ 	.short	(.L_25 - .L_24)
.L_24:
        /*0060*/ 	.word	0x00000008
.L_25:


//--------------------- .nv.callgraph             --------------------------
	.section	.nv.callgraph,"",@"SHT_CUDA_CALLGRAPH"
	.align	4
	.sectionentsize	8
	.align		4
        /*0000*/ 	.word	0x00000000
	.align		4
        /*0004*/ 	.word	0xffffffff
	.align		4
        /*0008*/ 	.word	0x00000000
	.align		4
        /*000c*/ 	.word	0xfffffffe
	.align		4
        /*0010*/ 	.word	0x00000000
	.align		4
        /*0014*/ 	.word	0xfffffffd
	.align		4
        /*0018*/ 	.word	0x00000000
	.align		4
        /*001c*/ 	.word	0xfffffffc


//--------------------- .nv.constant4             --------------------------
	.section	.nv.constant4,"a",@progbits
	.align	8
	.align		8
.nv.constant4:
        /*0000*/ 	.dword	__cudart_i2opi_d
	.align		8
        /*0008*/ 	.dword	__cudart_sin_cos_coeffs


//--------------------- .text._Z10initVectorPdl   --------------------------
	.section	.text._Z10initVectorPdl,"ax",@progbits
	.align	128
        .global         _Z10initVectorPdl
        .type           _Z10initVectorPdl,@function
        .size           _Z10initVectorPdl,(.L_x_21 - _Z10initVectorPdl)
        .other          _Z10initVectorPdl,@"STO_CUDA_ENTRY STV_DEFAULT"
_Z10initVectorPdl:
.text._Z10initVectorPdl:
[----:B------:R-:W0:Y:S01]  /*0000*/  LDC R1, c[0x0][0x37c] ;  /* 0x0000df00ff017b82 */ /* 0x000e220000000800 */
[----:B------:R-:W1:Y:S07]  /*0010*/  S2R R2, SR_TID.X ;  /* 0x0000000000027919 */ /* 0x000e6e0000002100 */
[----:B------:R-:W1:Y:S01]  /*0020*/  S2UR UR4, SR_CTAID.X ;  /* 0x00000000000479c3 */ /* 0x000e620000002500 */
[----:B------:R-:W2:Y:S01]  /*0030*/  LDCU.64 UR6, c[0x0][0x388] ;  /* 0x00007100ff0677ac */ /* 0x000ea20008000a00 */
[----:B0-----:R-:W-:-:S06]  /*0040*/  VIADD R1, R1, 0xffffffd8 ;  /* 0xffffffd801017836 */ /* 0x001fcc0000000000 */
[----:B------:R-:W1:Y:S02]  /*0050*/  LDC R17, c[0x0][0x360] ;  /* 0x0000d800ff117b82 */ /* 0x000e640000000800 */
[----:B-1----:R-:W-:-:S05]  /*0060*/  IMAD R2, R17, UR4, R2 ;  /* 0x0000000411027c24 */ /* 0x002fca000f8e0202 */
[----:B--2---:R-:W-:Y:S02]  /*0070*/  ISETP.GE.U32.AND P0, PT, R2, UR6, PT ;  /* 0x0000000602007c0c */ /* 0x004fe4000bf06070 */
[----:B------:R-:W-:-:S04]  /*0080*/  SHF.R.S32.HI R0, RZ, 0x1f, R2 ;  /* 0x0000001fff007819 */ /* 0x000fc80000011402 */
[----:B------:R-:W-:-:S13]  /*0090*/  ISETP.GE.AND.EX P0, PT, R0, UR7, PT, P0 ;  /* 0x0000000700007c0c */ /* 0x000fda000bf06300 */
[----:B------:R-:W-:Y:S05]  /*00a0*/  @P0 EXIT ;  /* 0x000000000000094d */ /* 0x000fea0003800000 */
[----:B------:R-:W0:Y:S01]  /*00b0*/  LDCU.64 UR8, c[0x0][0x388] ;  /* 0x00007100ff0877ac */ /* 0x000e220008000a00 */
[----:B------:R-:W-:Y:S01]  /*00c0*/  IMAD.MOV.U32 R3, RZ, RZ, R2 ;  /* 0x000000ffff037224 */ /* 0x000fe200078e0002 */
[----:B------:R-:W1:Y:S01]  /*00d0*/  LDCU UR4, c[0x0][0x370] ;  /* 0x00006e00ff0477ac */ /* 0x000e620008000800 */
[----:B------:R-:W2:Y:S01]  /*00e0*/  LDCU.64 UR6, c[0x0][0x358] ;  /* 0x00006b00ff0677ac */ /* 0x000ea20008000a00 */
[----:B------:R-:W3:Y:S01]  /*00f0*/  LDCU.64 UR10, c[0x4][0x8] ;  /* 0x01000100ff0a77ac */ /* 0x000ee20008000a00 */
[----:B------:R-:W4:Y:S01]  /*0100*/  LDCU.128 UR12, c[0x0][0x380] ;  /* 0x00007000ff0c77ac */ /* 0x000f220008000c00 */
[----:B0-----:R-:W0:Y:S01]  /*0110*/  I2F.F64.S64 R18, UR8 ;  /* 0x0000000800127d12 */ /* 0x001e220008301c00 */
[----:B-1----:R-:W-:-:S07]  /*0120*/  IMAD R17, R17, UR4, RZ ;  /* 0x0000000411117c24 */ /* 0x002fce000f8e02ff */
.L_x_6:
[----:B0-----:R-:W0:Y:S01]  /*0130*/  MUFU.RCP64H R5, R19 ;  /* 0x0000001300057308 */ /* 0x001e220000001800 */
[----:B------:R-:W-:Y:S01]  /*0140*/  IMAD.MOV.U32 R4, RZ, RZ, 0x1 ;  /* 0x00000001ff047424 */ /* 0x000fe200078e00ff */
[----:B------:R-:W-:Y:S01]  /*0150*/  UMOV UR4, 0x54442d18 ;  /* 0x54442d1800047882 */ /* 0x000fe20000000000 */
[----:B------:R-:W-:Y:S01]  /*0160*/  UMOV UR5, 0x401921fb ;  /* 0x401921fb00057882 */ /* 0x000fe20000000000 */
[----:B------:R-:W-:Y:S03]  /*0170*/  BSSY.RECONVERGENT B0, `(.L_x_0) ;  /* 0x0000011000007945 */ /* 0x000fe60003800200 */
[----:B0-----:R-:W-:-:S08]  /*0180*/  DFMA R6, -R18, R4, 1 ;  /* 0x3ff000001206742b */ /* 0x001fd00000000104 */
[----:B------:R-:W-:Y:S02]  /*0190*/  DFMA R8, R6, R6, R6 ;  /* 0x000000060608722b */ /* 0x000fe40000000006 */
[----:B------:R-:W0:Y:S06]  /*01a0*/  I2F.F64 R6, R2 ;  /* 0x0000000200067312 */ /* 0x000e2c0000201c00 */
[----:B------:R-:W-:-:S08]  /*01b0*/  DFMA R8, R4, R8, R4 ;  /* 0x000000080408722b */ /* 0x000fd00000000004 */
[----:B------:R-:W-:Y:S02]  /*01c0*/  DFMA R4, -R18, R8, 1 ;  /* 0x3ff000001204742b */ /* 0x000fe40000000108 */
[----:B0-----:R-:W-:-:S06]  /*01d0*/  DMUL R6, R6, UR4 ;  /* 0x0000000406067c28 */ /* 0x001fcc0008000000 */
[----:B------:R-:W-:-:S04]  /*01e0*/  DFMA R4, R8, R4, R8 ;  /* 0x000000040804722b */ /* 0x000fc80000000008 */
[----:B------:R-:W-:-:S04]  /*01f0*/  FSETP.GEU.AND P1, PT, |R7|, 6.5827683646048100446e-37, PT ;  /* 0x036000000700780b */ /* 0x000fc80003f2e200 */
[----:B------:R-:W-:-:S08]  /*0200*/  DMUL R8, R6, R4 ;  /* 0x0000000406087228 */ /* 0x000fd00000000000 */
[----:B------:R-:W-:-:S08]  /*0210*/  DFMA R10, -R18, R8, R6 ;  /* 0x00000008120a722b */ /* 0x000fd00000000106 */
[----:B------:R-:W-:-:S10]  /*0220*/  DFMA R4, R4, R10, R8 ;  /* 0x0000000a0404722b */ /* 0x000fd40000000008 */
[----:B------:R-:W-:-:S05]  /*0230*/  FFMA R8, RZ, R19, R5 ;  /* 0x00000013ff087223 */ /* 0x000fca0000000005 */
[----:B------:R-:W-:-:S13]  /*0240*/  FSETP.GT.AND P0, PT, |R8|, 1.469367938527859385e-39, PT ;  /* 0x001000000800780b */ /* 0x000fda0003f04200 */
[----:B------:R-:W-:Y:S05]  /*0250*/  @P0 BRA P1, `(.L_x_1) ;  /* 0x0000000000080947 */ /* 0x000fea0000800000 */
[----:B------:R-:W-:-:S07]  /*0260*/  MOV R22, 0x280 ;  /* 0x0000028000167802 */ /* 0x000fce0000000f00 */
[----:B--234-:R-:W-:Y:S05]  /*0270*/  CALL.REL.NOINC `($__internal_0_$__cuda_sm20_div_rn_f64_full) ;  /* 0x0000000400147944 */ /* 0x01cfea0003c00000 */
.L_x_1:
[----:B--234-:R-:W-:Y:S05]  /*0280*/  BSYNC.RECONVERGENT B0 ;  /* 0x0000000000007941 */ /* 0x01cfea0003800200 */
.L_x_0:
[----:B------:R-:W-:Y:S01]  /*0290*/  DSETP.NEU.AND P0, PT, |R4|, +INF , PT ;  /* 0x7ff000000400742a */ /* 0x000fe20003f0d200 */
[----:B------:R-:W-:-:S13]  /*02a0*/  BSSY.RECONVERGENT B1, `(.L_x_2) ;  /* 0x000001c000017945 */ /* 0x000fda0003800200 */
[----:B------:R-:W-:Y:S01]  /*02b0*/  @!P0 DMUL R20, RZ, R4 ;  /* 0x00000004ff148228 */ /* 0x000fe20000000000 */
[----:B------:R-:W-:Y:S01]  /*02c0*/  @!P0 IMAD.MOV.U32 R16, RZ, RZ, 0x1 ;  /* 0x00000001ff108424 */ /* 0x000fe200078e00ff */
[----:B------:R-:W-:Y:S09]  /*02d0*/  @!P0 BRA `(.L_x_3) ;  /* 0x0000000000608947 */ /* 0x000ff20003800000 */
[----:B------:R-:W-:Y:S01]  /*02e0*/  UMOV UR4, 0x6dc9c883 ;  /* 0x6dc9c88300047882 */ /* 0x000fe20000000000 */
[----:B------:R-:W-:Y:S01]  /*02f0*/  UMOV UR5, 0x3fe45f30 ;  /* 0x3fe45f3000057882 */ /* 0x000fe20000000000 */
[C---:B------:R-:W-:Y:S01]  /*0300*/  DSETP.GE.AND P0, PT, |R4|.reuse, 2.14748364800000000000e+09, PT ;  /* 0x41e000000400742a */ /* 0x040fe20003f06200 */
[----:B------:R-:W-:Y:S01]  /*0310*/  BSSY.RECONVERGENT B0, `(.L_x_4) ;  /* 0x0000013000007945 */ /* 0x000fe20003800200 */
[----:B------:R-:W-:Y:S01]  /*0320*/  DMUL R6, R4, UR4 ;  /* 0x0000000404067c28 */ /* 0x000fe20008000000 */
[----:B------:R-:W-:Y:S01]  /*0330*/  UMOV UR4, 0x54442d18 ;  /* 0x54442d1800047882 */ /* 0x000fe20000000000 */
[----:B------:R-:W-:-:S08]  /*0340*/  UMOV UR5, 0x3ff921fb ;  /* 0x3ff921fb00057882 */ /* 0x000fd00000000000 */
[----:B------:R-:W0:Y:S08]  /*0350*/  F2I.F64 R6, R6 ;  /* 0x0000000600067311 */ /* 0x000e300000301100 */
[----:B0-----:R-:W0:Y:S02]  /*0360*/  I2F.F64 R20, R6 ;  /* 0x0000000600147312 */ /* 0x001e240000201c00 */
[----:B0-----:R-:W-:Y:S01]  /*0370*/  DFMA R8, R20, -UR4, R4 ;  /* 0x8000000414087c2b */ /* 0x001fe20008000004 */
[----:B------:R-:W-:Y:S01]  /*0380*/  UMOV UR4, 0x33145c00 ;  /* 0x33145c0000047882 */ /* 0x000fe20000000000 */
[----:B------:R-:W-:-:S06]  /*0390*/  UMOV UR5, 0x3c91a626 ;  /* 0x3c91a62600057882 */ /* 0x000fcc0000000000 */
[----:B------:R-:W-:Y:S01]  /*03a0*/  DFMA R8, R20, -UR4, R8 ;  /* 0x8000000414087c2b */ /* 0x000fe20008000008 */
[----:B------:R-:W-:Y:S01]  /*03b0*/  UMOV UR4, 0x252049c0 ;  /* 0x252049c000047882 */ /* 0x000fe20000000000 */
[----:B------:R-:W-:-:S06]  /*03c0*/  UMOV UR5, 0x397b839a ;  /* 0x397b839a00057882 */ /* 0x000fcc0000000000 */
[----:B------:R-:W-:Y:S01]  /*03d0*/  DFMA R20, R20, -UR4, R8 ;  /* 0x8000000414147c2b */ /* 0x000fe20008000008 */
[----:B------:R-:W-:Y:S10]  /*03e0*/  @!P0 BRA `(.L_x_5) ;  /* 0x0000000000148947 */ /* 0x000ff40003800000 */
[----:B------:R-:W-:Y:S01]  /*03f0*/  IMAD.MOV.U32 R14, RZ, RZ, R4 ;  /* 0x000000ffff0e7224 */ /* 0x000fe200078e0004 */
[----:B------:R-:W-:-:S07]  /*0400*/  MOV R4, 0x420 ;  /* 0x0000042000047802 */ /* 0x000fce0000000f00 */
[----:B------:R-:W-:Y:S05]  /*0410*/  CALL.REL.NOINC `($_Z10initVectorPdl$__internal_trig_reduction_slowpathd) ;  /* 0x0000000800247944 */ /* 0x000fea0003c00000 */
[----:B------:R-:W-:Y:S02]  /*0420*/  IMAD.MOV.U32 R20, RZ, RZ, R14 ;  /* 0x000000ffff147224 */ /* 0x000fe400078e000e */
[----:B------:R-:W-:-:S07]  /*0430*/  IMAD.MOV.U32 R21, RZ, RZ, R15 ;  /* 0x000000ffff157224 */ /* 0x000fce00078e000f */
.L_x_5:
[----:B------:R-:W-:Y:S05]  /*0440*/  BSYNC.RECONVERGENT B0 ;  /* 0x0000000000007941 */ /* 0x000fea0003800200 */
.L_x_4:
[----:B------:R-:W-:-:S07]  /*0450*/  VIADD R16, R6, 0x1 ;  /* 0x0000000106107836 */ /* 0x000fce0000000000 */
.L_x_3:
[----:B------:R-:W-:Y:S05]  /*0460*/  BSYNC.RECONVERGENT B1 ;  /* 0x0000000000017941 */ /* 0x000fea0003800200 */
.L_x_2:
[----:B------:R-:W-:-:S05]  /*0470*/  IMAD.SHL.U32 R4, R16, 0x40, RZ ;  /* 0x0000004010047824 */ /* 0x000fca00078e00ff */
[----:B------:R-:W-:-:S04]  /*0480*/  LOP3.LUT R4, R4, 0x40, RZ, 0xc0, !PT ;  /* 0x0000004004047812 */ /* 0x000fc800078ec0ff */
[----:B------:R-:W-:-:S05]  /*0490*/  IADD3 R26, P0, PT, R4, UR10, RZ ;  /* 0x0000000a041a7c10 */ /* 0x000fca000ff1e0ff */
[----:B------:R-:W-:-:S05]  /*04a0*/  IMAD.X R27, RZ, RZ, UR11, P0 ;  /* 0x0000000bff1b7e24 */ /* 0x000fca00080e06ff */
[----:B------:R-:W2:Y:S04]  /*04b0*/  LDG.E.128.CONSTANT R4, desc[UR6][R26.64] ;  /* 0x000000061a047981 */ /* 0x000ea8000c1e9d00 */
[----:B------:R-:W3:Y:S04]  /*04c0*/  LDG.E.128.CONSTANT R8, desc[UR6][R26.64+0x10] ;  /* 0x000010061a087981 */ /* 0x000ee8000c1e9d00 */
[----:B------:R-:W4:Y:S01]  /*04d0*/  LDG.E.128.CONSTANT R12, desc[UR6][R26.64+0x20] ;  /* 0x000020061a0c7981 */ /* 0x000f22000c1e9d00 */
[----:B------:R-:W-:Y:S01]  /*04e0*/  LOP3.LUT R22, R16, 0x1, RZ, 0xc0, !PT ;  /* 0x0000000110167812 */ /* 0x000fe200078ec0ff */
[----:B------:R-:W-:-:S02]  /*04f0*/  IMAD.MOV.U32 R24, RZ, RZ, 0x20fd8164 ;  /* 0x20fd8164ff187424 */ /* 0x000fc400078e00ff */
[----:B------:R-:W-:Y:S01]  /*0500*/  IMAD.MOV.U32 R25, RZ, RZ, 0x3da8ff83 ;  /* 0x3da8ff83ff197424 */ /* 0x000fe200078e00ff */
[----:B------:R-:W-:Y:S01]  /*0510*/  ISETP.NE.U32.AND P0, PT, R22, 0x1, PT ;  /* 0x000000011600780c */ /* 0x000fe20003f05070 */
[----:B------:R-:W-:-:S03]  /*0520*/  DMUL R22, R20, R20 ;  /* 0x0000001414167228 */ /* 0x000fc60000000000 */
[----:B------:R-:W-:Y:S02]  /*0530*/  FSEL R24, R24, -8.06006814911005101289e+34, !P0 ;  /* 0xf9785eba18187808 */ /* 0x000fe40004000000 */
[----:B------:R-:W-:-:S06]  /*0540*/  FSEL R25, -R25, 0.11223486810922622681, !P0 ;  /* 0x3de5db6519197808 */ /* 0x000fcc0004000100 */
[----:B--2---:R-:W-:-:S08]  /*0550*/  DFMA R4, R22, R24, R4 ;  /* 0x000000181604722b */ /* 0x004fd00000000004 */
[----:B------:R-:W-:-:S08]  /*0560*/  DFMA R4, R22, R4, R6 ;  /* 0x000000041604722b */ /* 0x000fd00000000006 */
[----:B---3--:R-:W-:Y:S01]  /*0570*/  DFMA R4, R22, R4, R8 ;  /* 0x000000041604722b */ /* 0x008fe20000000008 */
[----:B------:R-:W-:-:S04]  /*0580*/  LEA R8, P1, R3, UR12, 0x3 ;  /* 0x0000000c03087c11 */ /* 0x000fc8000f8218ff */
[----:B------:R-:W-:Y:S01]  /*0590*/  LEA.HI.X R9, R3, UR13, R0, 0x3, P1 ;  /* 0x0000000d03097c11 */ /* 0x000fe200088f1c00 */
[----:B------:R-:W-:Y:S02]  /*05a0*/  IMAD.IADD R3, R17, 0x1, R2 ;  /* 0x0000000111037824 */ /* 0x000fe400078e0202 */
[----:B------:R-:W-:Y:S02]  /*05b0*/  DFMA R4, R22, R4, R10 ;  /* 0x000000041604722b */ /* 0x000fe4000000000a */
[--C-:B------:R-:W-:Y:S01]  /*05c0*/  IMAD.MOV.U32 R2, RZ, RZ, R3.reuse ;  /* 0x000000ffff027224 */ /* 0x100fe200078e0003 */
[----:B------:R-:W-:-:S05]  /*05d0*/  SHF.R.S32.HI R0, RZ, 0x1f, R3 ;  /* 0x0000001fff007819 */ /* 0x000fca0000011403 */
[----:B----4-:R-:W-:-:S08]  /*05e0*/  DFMA R4, R22, R4, R12 ;  /* 0x000000041604722b */ /* 0x010fd0000000000c */
[----:B------:R-:W-:-:S08]  /*05f0*/  DFMA R4, R22, R4, R14 ;  /* 0x000000041604722b */ /* 0x000fd0000000000e */
[----:B------:R-:W-:Y:S02]  /*0600*/  DFMA R20, R4, R20, R20 ;  /* 0x000000140414722b */ /* 0x000fe40000000014 */
[----:B------:R-:W-:-:S10]  /*0610*/  DFMA R4, R22, R4, 1 ;  /* 0x3ff000001604742b */ /* 0x000fd40000000004 */
[----:B------:R-:W-:Y:S02]  /*0620*/  FSEL R6, R4, R20, !P0 ;  /* 0x0000001404067208 */ /* 0x000fe40004000000 */
[----:B------:R-:W-:Y:S02]  /*0630*/  FSEL R7, R5, R21, !P0 ;  /* 0x0000001505077208 */ /* 0x000fe40004000000 */
[----:B------:R-:W-:-:S04]  /*0640*/  LOP3.LUT P0, RZ, R16, 0x2, RZ, 0xc0, !PT ;  /* 0x0000000210ff7812 */ /* 0x000fc8000780c0ff */
[----:B------:R-:W-:-:S10]  /*0650*/  DADD R4, RZ, -R6 ;  /* 0x00000000ff047229 */ /* 0x000fd40000000806 */
[----:B------:R-:W-:Y:S02]  /*0660*/  FSEL R4, R6, R4, !P0 ;  /* 0x0000000406047208 */ /* 0x000fe40004000000 */
[----:B------:R-:W-:Y:S02]  /*0670*/  FSEL R5, R7, R5, !P0 ;  /* 0x0000000507057208 */ /* 0x000fe40004000000 */
[----:B------:R-:W-:-:S03]  /*0680*/  ISETP.GE.U32.AND P0, PT, R3, UR14, PT ;  /* 0x0000000e03007c0c */ /* 0x000fc6000bf06070 */
[----:B------:R1:W-:Y:S01]  /*0690*/  STG.E.64 desc[UR6][R8.64], R4 ;  /* 0x0000000408007986 */ /* 0x0003e2000c101b06 */
[----:B------:R-:W-:-:S13]  /*06a0*/  ISETP.GE.AND.EX P0, PT, R0, UR15, PT, P0 ;  /* 0x0000000f00007c0c */ /* 0x000fda000bf06300 */
[----:B-1----:R-:W-:Y:S05]  /*06b0*/  @!P0 BRA `(.L_x_6) ;  /* 0xfffffff8009c8947 */ /* 0x002fea000383ffff */
[----:B------:R-:W-:Y:S05]  /*06c0*/  EXIT ;  /* 0x000000000000794d */ /* 0x000fea0003800000 */
        .weak           $__internal_0_$__cuda_sm20_div_rn_f64_full
        .type           $__internal_0_$__cuda_sm20_div_rn_f64_full,@function
        .size           $__internal_0_$__cuda_sm20_div_rn_f64_full,($_Z10initVectorPdl$__internal_trig_reduction_slowpathd - $__internal_0_$__cuda_sm20_div_rn_f64_full)
$__internal_0_$__cuda_sm20_div_rn_f64_full:
[C---:B------:R-:W-:Y:S01]  /*06d0*/  FSETP.GEU.AND P0, PT, |R19|.reuse, 1.469367938527859385e-39, PT ;  /* 0x001000001300780b */ /* 0x040fe20003f0e200 */
[--C-:B------:R-:W-:Y:S01]  /*06e0*/  IMAD.MOV.U32 R10, RZ, RZ, R18.reuse ;  /* 0x000000ffff0a7224 */ /* 0x100fe200078e0012 */
[----:B------:R-:W-:Y:S01]  /*06f0*/  LOP3.LUT R4, R19, 0x800fffff, RZ, 0xc0, !PT ;  /* 0x800fffff13047812 */ /* 0x000fe200078ec0ff */
[----:B------:R-:W-:Y:S01]  /*0700*/  IMAD.MOV.U32 R11, RZ, RZ, R19 ;  /* 0x000000ffff0b7224 */ /* 0x000fe200078e0013 */
[C---:B------:R-:W-:Y:S01]  /*0710*/  FSETP.GEU.AND P2, PT, |R7|.reuse, 1.469367938527859385e-39, PT ;  /* 0x001000000700780b */ /* 0x040fe20003f4e200 */
[----:B------:R-:W-:Y:S01]  /*0720*/  IMAD.MOV.U32 R12, RZ, RZ, 0x1 ;  /* 0x00000001ff0c7424 */ /* 0x000fe200078e00ff */
[----:B------:R-:W-:Y:S01]  /*0730*/  LOP3.LUT R5, R4, 0x3ff00000, RZ, 0xfc, !PT ;  /* 0x3ff0000004057812 */ /* 0x000fe200078efcff */
[----:B------:R-:W-:Y:S01]  /*0740*/  IMAD.MOV.U32 R4, RZ, RZ, R18 ;  /* 0x000000ffff047224 */ /* 0x000fe200078e0012 */
[----:B------:R-:W-:Y:S01]  /*0750*/  LOP3.LUT R23, R7, 0x7ff00000, RZ, 0xc0, !PT ;  /* 0x7ff0000007177812 */ /* 0x000fe200078ec0ff */
[----:B------:R-:W-:Y:S01]  /*0760*/  IMAD.MOV.U32 R16, RZ, RZ, 0x1ca00000 ;  /* 0x1ca00000ff107424 */ /* 0x000fe200078e00ff */
[----:B------:R-:W-:Y:S01]  /*0770*/  LOP3.LUT R24, R19, 0x7ff00000, RZ, 0xc0, !PT ;  /* 0x7ff0000013187812 */ /* 0x000fe200078ec0ff */
[----:B------:R-:W-:Y:S02]  /*0780*/  BSSY.RECONVERGENT B1, `(.L_x_7) ;  /* 0x000004e000017945 */ /* 0x000fe40003800200 */
[----:B------:R-:W-:Y:S01]  /*0790*/  @!P0 DMUL R4, R10, 8.98846567431157953865e+307 ;  /* 0x7fe000000a048828 */ /* 0x000fe20000000000 */
[----:B------:R-:W-:Y:S01]  /*07a0*/  ISETP.GE.U32.AND P1, PT, R23, R24, PT ;  /* 0x000000181700720c */ /* 0x000fe20003f26070 */
[----:B------:R-:W-:-:S02]  /*07b0*/  IMAD.MOV.U32 R25, RZ, RZ, R23 ;  /* 0x000000ffff197224 */ /* 0x000fc400078e0017 */
[----:B------:R-:W-:Y:S02]  /*07c0*/  @!P2 LOP3.LUT R14, R11, 0x7ff00000, RZ, 0xc0, !PT ;  /* 0x7ff000000b0ea812 */ /* 0x000fe400078ec0ff */
[----:B------:R-:W0:Y:S02]  /*07d0*/  MUFU.RCP64H R13, R5 ;  /* 0x00000005000d7308 */ /* 0x000e240000001800 */
[----:B------:R-:W-:Y:S02]  /*07e0*/  @!P2 ISETP.GE.U32.AND P3, PT, R23, R14, PT ;  /* 0x0000000e1700a20c */ /* 0x000fe40003f66070 */
[----:B------:R-:W-:Y:S02]  /*07f0*/  @!P0 LOP3.LUT R24, R5, 0x7ff00000, RZ, 0xc0, !PT ;  /* 0x7ff0000005188812 */ /* 0x000fe400078ec0ff */
[----:B------:R-:W-:-:S04]  /*0800*/  @!P2 SEL R15, R16, 0x63400000, !P3 ;  /* 0x63400000100fa807 */ /* 0x000fc80005800000 */
[----:B------:R-:W-:-:S04]  /*0810*/  @!P2 LOP3.LUT R20, R15, 0x80000000, R7, 0xf8, !PT ;  /* 0x800000000f14a812 */ /* 0x000fc800078ef807 */
[----:B------:R-:W-:Y:S01]  /*0820*/  @!P2 LOP3.LUT R21, R20, 0x100000, RZ, 0xfc, !PT ;  /* 0x001000001415a812 */ /* 0x000fe200078efcff */
[----:B------:R-:W-:Y:S01]  /*0830*/  @!P2 IMAD.MOV.U32 R20, RZ, RZ, RZ ;  /* 0x000000ffff14a224 */ /* 0x000fe200078e00ff */
[----:B0-----:R-:W-:-:S08]  /*0840*/  DFMA R8, R12, -R4, 1 ;  /* 0x3ff000000c08742b */ /* 0x001fd00000000804 */
[----:B------:R-:W-:-:S08]  /*0850*/  DFMA R8, R8, R8, R8 ;  /* 0x000000080808722b */ /* 0x000fd00000000008 */
[----:B------:R-:W-:Y:S01]  /*0860*/  DFMA R12, R12, R8, R12 ;  /* 0x000000080c0c722b */ /* 0x000fe2000000000c */
[----:B------:R-:W-:Y:S01]  /*0870*/  SEL R9, R16, 0x63400000, !P1 ;  /* 0x6340000010097807 */ /* 0x000fe20004800000 */
[----:B------:R-:W-:-:S03]  /*0880*/  IMAD.MOV.U32 R8, RZ, RZ, R6 ;  /* 0x000000ffff087224 */ /* 0x000fc600078e0006 */
[----:B------:R-:W-:-:S03]  /*0890*/  LOP3.LUT R9, R9, 0x800fffff, R7, 0xf8, !PT ;  /* 0x800fffff09097812 */ /* 0x000fc600078ef807 */
[----:B------:R-:W-:-:S03]  /*08a0*/  DFMA R14, R12, -R4, 1 ;  /* 0x3ff000000c0e742b */ /* 0x000fc60000000804 */
[----:B------:R-:W-:-:S05]  /*08b0*/  @!P2 DFMA R8, R8, 2, -R20 ;  /* 0x400000000808a82b */ /* 0x000fca0000000814 */
[----:B------:R-:W-:-:S05]  /*08c0*/  DFMA R14, R12, R14, R12 ;  /* 0x0000000e0c0e722b */ /* 0x000fca000000000c */
[----:B------:R-:W-:-:S03]  /*08d0*/  @!P2 LOP3.LUT R25, R9, 0x7ff00000, RZ, 0xc0, !PT ;  /* 0x7ff000000919a812 */ /* 0x000fc600078ec0ff */
[----:B------:R-:W-:Y:S02]  /*08e0*/  DMUL R12, R14, R8 ;  /* 0x000000080e0c7228 */ /* 0x000fe40000000000 */
[----:B------:R-:W-:-:S05]  /*08f0*/  VIADD R26, R25, 0xffffffff ;  /* 0xffffffff191a7836 */ /* 0x000fca0000000000 */
[----:B------:R-:W-:Y:S01]  /*0900*/  ISETP.GT.U32.AND P0, PT, R26, 0x7feffffe, PT ;  /* 0x7feffffe1a00780c */ /* 0x000fe20003f04070 */
[----:B------:R-:W-:Y:S01]  /*0910*/  VIADD R26, R24, 0xffffffff ;  /* 0xffffffff181a7836 */ /* 0x000fe20000000000 */
[----:B------:R-:W-:-:S04]  /*0920*/  DFMA R20, R12, -R4, R8 ;  /* 0x800000040c14722b */ /* 0x000fc80000000008 */
[----:B------:R-:W-:-:S04]  /*0930*/  ISETP.GT.U32.OR P0, PT, R26, 0x7feffffe, P0 ;  /* 0x7feffffe1a00780c */ /* 0x000fc80000704470 */
[----:B------:R-:W-:-:S09]  /*0940*/  DFMA R20, R14, R20, R12 ;  /* 0x000000140e14722b */ /* 0x000fd2000000000c */
[----:B------:R-:W-:Y:S05]  /*0950*/  @P0 BRA `(.L_x_8) ;  /* 0x00000000006c0947 */ /* 0x000fea0003800000 */
[----:B------:R-:W-:Y:S01]  /*0960*/  LOP3.LUT R12, R11, 0x7ff00000, RZ, 0xc0, !PT ;  /* 0x7ff000000b0c7812 */ /* 0x000fe200078ec0ff */
[----:B------:R-:W-:-:S03]  /*0970*/  IMAD.MOV.U32 R14, RZ, RZ, RZ ;  /* 0x000000ffff0e7224 */ /* 0x000fc600078e00ff */
[CC--:B------:R-:W-:Y:S02]  /*0980*/  VIADDMNMX R6, R23.reuse, -R12.reuse, 0xb9600000, !PT ;  /* 0xb960000017067446 */ /* 0x0c0fe4000780090c */
[----:B------:R-:W-:Y:S02]  /*0990*/  ISETP.GE.U32.AND P0, PT, R23, R12, PT ;  /* 0x0000000c1700720c */ /* 0x000fe40003f06070 */
[----:B------:R-:W-:Y:S02]  /*09a0*/  VIMNMX R6, PT, PT, R6, 0x46a00000, PT ;  /* 0x46a0000006067848 */ /* 0x000fe40003fe0100 */
[----:B------:R-:W-:-:S05]  /*09b0*/  SEL R7, R16, 0x63400000, !P0 ;  /* 0x6340000010077807 */ /* 0x000fca0004000000 */
[----:B------:R-:W-:-:S04]  /*09c0*/  IMAD.IADD R6, R6, 0x1, -R7 ;  /* 0x0000000106067824 */ /* 0x000fc800078e0a07 */
[----:B------:R-:W-:-:S06]  /*09d0*/  VIADD R15, R6, 0x7fe00000 ;  /* 0x7fe00000060f7836 */ /* 0x000fcc0000000000 */
[----:B------:R-:W-:-:S10]  /*09e0*/  DMUL R12, R20, R14 ;  /* 0x0000000e140c7228 */ /* 0x000fd40000000000 */
[----:B------:R-:W-:-:S13]  /*09f0*/  FSETP.GTU.AND P0, PT, |R13|, 1.469367938527859385e-39, PT ;  /* 0x001000000d00780b */ /* 0x000fda0003f0c200 */
[----:B------:R-:W-:Y:S05]  /*0a00*/  @P0 BRA `(.L_x_9) ;  /* 0x0000000000940947 */ /* 0x000fea0003800000 */
[----:B------:R-:W-:Y:S01]  /*0a10*/  DFMA R4, R20, -R4, R8 ;  /* 0x800000041404722b */ /* 0x000fe20000000008 */
[----:B------:R-:W-:-:S09]  /*0a20*/  IMAD.MOV.U32 R14, RZ, RZ, RZ ;  /* 0x000000ffff0e7224 */ /* 0x000fd200078e00ff */
[C---:B------:R-:W-:Y:S02]  /*0a30*/  FSETP.NEU.AND P0, PT, R5.reuse, RZ, PT ;  /* 0x000000ff0500720b */ /* 0x040fe40003f0d000 */
[----:B------:R-:W-:-:S04]  /*0a40*/  LOP3.LUT R11, R5, 0x80000000, R11, 0x48, !PT ;  /* 0x80000000050b7812 */ /* 0x000fc800078e480b */
[----:B------:R-:W-:-:S07]  /*0a50*/  LOP3.LUT R15, R11, R15, RZ, 0xfc, !PT ;  /* 0x0000000f0b0f7212 */ /* 0x000fce00078efcff */
[----:B------:R-:W-:Y:S05]  /*0a60*/  @!P0 BRA `(.L_x_9) ;  /* 0x00000000007c8947 */ /* 0x000fea0003800000 */
[----:B------:R-:W-:Y:S01]  /*0a70*/  IMAD.MOV R5, RZ, RZ, -R6 ;  /* 0x000000ffff057224 */ /* 0x000fe200078e0a06 */
[----:B------:R-:W-:Y:S01]  /*0a80*/  DMUL.RP R14, R20, R14 ;  /* 0x0000000e140e7228 */ /* 0x000fe20000008000 */
[----:B------:R-:W-:-:S06]  /*0a90*/  IMAD.MOV.U32 R4, RZ, RZ, RZ ;  /* 0x000000ffff047224 */ /* 0x000fcc00078e00ff */
[----:B------:R-:W-:-:S03]  /*0aa0*/  DFMA R4, R12, -R4, R20 ;  /* 0x800000040c04722b */ /* 0x000fc60000000014 */
[----:B------:R-:W-:-:S03]  /*0ab0*/  LOP3.LUT R11, R15, R11, RZ, 0x3c, !PT ;  /* 0x0000000b0f0b7212 */ /* 0x000fc600078e3cff */
[----:B------:R-:W-:-:S04]  /*0ac0*/  IADD3 R4, PT, PT, -R6, -0x43300000, RZ ;  /* 0xbcd0000006047810 */ /* 0x000fc80007ffe1ff */
[----:B------:R-:W-:-:S04]  /*0ad0*/  FSETP.NEU.AND P0, PT, |R5|, R4, PT ;  /* 0x000000040500720b */ /* 0x000fc80003f0d200 */
[----:B------:R-:W-:Y:S02]  /*0ae0*/  FSEL R12, R14, R12, !P0 ;  /* 0x0000000c0e0c7208 */ /* 0x000fe40004000000 */
[----:B------:R-:W-:Y:S01]  /*0af0*/  FSEL R13, R11, R13, !P0 ;  /* 0x0000000d0b0d7208 */ /* 0x000fe20004000000 */
[----:B------:R-:W-:Y:S06]  /*0b00*/  BRA `(.L_x_9) ;  /* 0x0000000000547947 */ /* 0x000fec0003800000 */
.L_x_8:
[----:B------:R-:W-:-:S14]  /*0b10*/  DSETP.NAN.AND P0, PT, R6, R6, PT ;  /* 0x000000060600722a */ /* 0x000fdc0003f08000 */
[----:B------:R-:W-:Y:S05]  /*0b20*/  @P0 BRA `(.L_x_10) ;  /* 0x0000000000440947 */ /* 0x000fea0003800000 */
[----:B------:R-:W-:-:S14]  /*0b30*/  DSETP.NAN.AND P0, PT, R10, R10, PT ;  /* 0x0000000a0a00722a */ /* 0x000fdc0003f08000 */
[----:B------:R-:W-:Y:S05]  /*0b40*/  @P0 BRA `(.L_x_11) ;  /* 0x0000000000300947 */ /* 0x000fea0003800000 */
[----:B------:R-:W-:Y:S01]  /*0b50*/  ISETP.NE.AND P0, PT, R25, R24, PT ;  /* 0x000000181900720c */ /* 0x000fe20003f05270 */
[----:B------:R-:W-:Y:S02]  /*0b60*/  IMAD.MOV.U32 R12, RZ, RZ, 0x0 ;  /* 0x00000000ff0c7424 */ /* 0x000fe400078e00ff */
[----:B------:R-:W-:-:S10]  /*0b70*/  IMAD.MOV.U32 R13, RZ, RZ, -0x80000 ;  /* 0xfff80000ff0d7424 */ /* 0x000fd400078e00ff */
[----:B------:R-:W-:Y:S05]  /*0b80*/  @!P0 BRA `(.L_x_9) ;  /* 0x0000000000348947 */ /* 0x000fea0003800000 */
[----:B------:R-:W-:Y:S02]  /*0b90*/  ISETP.NE.AND P0, PT, R25, 0x7ff00000, PT ;  /* 0x7ff000001900780c */ /* 0x000fe40003f05270 */
[----:B------:R-:W-:Y:S02]  /*0ba0*/  LOP3.LUT R13, R7, 0x80000000, R11, 0x48, !PT ;  /* 0x80000000070d7812 */ /* 0x000fe400078e480b */
[----:B------:R-:W-:-:S13]  /*0bb0*/  ISETP.EQ.OR P0, PT, R24, RZ, !P0 ;  /* 0x000000ff1800720c */ /* 0x000fda0004702670 */
[----:B------:R-:W-:Y:S01]  /*0bc0*/  @P0 LOP3.LUT R4, R13, 0x7ff00000, RZ, 0xfc, !PT ;  /* 0x7ff000000d040812 */ /* 0x000fe200078efcff */
[----:B------:R-:W-:Y:S02]  /*0bd0*/  @!P0 IMAD.MOV.U32 R12, RZ, RZ, RZ ;  /* 0x000000ffff0c8224 */ /* 0x000fe400078e00ff */
[----:B------:R-:W-:Y:S02]  /*0be0*/  @P0 IMAD.MOV.U32 R12, RZ, RZ, RZ ;  /* 0x000000ffff0c0224 */ /* 0x000fe400078e00ff */
[----:B------:R-:W-:Y:S01]  /*0bf0*/  @P0 IMAD.MOV.U32 R13, RZ, RZ, R4 ;  /* 0x000000ffff0d0224 */ /* 0x000fe200078e0004 */
[----:B------:R-:W-:Y:S06]  /*0c00*/  BRA `(.L_x_9) ;  /* 0x0000000000147947 */ /* 0x000fec0003800000 */
.L_x_11:
[----:B------:R-:W-:Y:S01]  /*0c10*/  LOP3.LUT R13, R11, 0x80000, RZ, 0xfc, !PT ;  /* 0x000800000b0d7812 */ /* 0x000fe200078efcff */
[----:B------:R-:W-:Y:S01]  /*0c20*/  IMAD.MOV.U32 R12, RZ, RZ, R10 ;  /* 0x000000ffff0c7224 */ /* 0x000fe200078e000a */
[----:B------:R-:W-:Y:S06]  /*0c30*/  BRA `(.L_x_9) ;  /* 0x0000000000087947 */ /* 0x000fec0003800000 */
.L_x_10:
[----:B------:R-:W-:Y:S01]  /*0c40*/  LOP3.LUT R13, R7, 0x80000, RZ, 0xfc, !PT ;  /* 0x00080000070d7812 */ /* 0x000fe200078efcff */
[----:B------:R-:W-:-:S07]  /*0c50*/  IMAD.MOV.U32 R12, RZ, RZ, R6 ;  /* 0x000000ffff0c7224 */ /* 0x000fce00078e0006 */
.L_x_9:
[----:B------:R-:W-:Y:S05]  /*0c60*/  BSYNC.RECONVERGENT B1 ;  /* 0x0000000000017941 */ /* 0x000fea0003800200 */
.L_x_7:
[----:B------:R-:W-:Y:S02]  /*0c70*/  IMAD.MOV.U32 R23, RZ, RZ, 0x0 ;  /* 0x00000000ff177424 */ /* 0x000fe400078e00ff */
[----:B------:R-:W-:Y:S02]  /*0c80*/  IMAD.MOV.U32 R4, RZ, RZ, R12 ;  /* 0x000000ffff047224 */ /* 0x000fe400078e000c */
[----:B------:R-:W-:Y:S01]  /*0c90*/  IMAD.MOV.U32 R5, RZ, RZ, R13 ;  /* 0x000000ffff057224 */ /* 0x000fe200078e000d */
[----:B------:R-:W-:Y:S06]  /*0ca0*/  RET.REL.NODEC R22 `(_Z10initVectorPdl) ;  /* 0xfffffff016d47950 */ /* 0x000fec0003c3ffff */
        .type           $_Z10initVectorPdl$__internal_trig_reduction_slowpathd,@function
        .size           $_Z10initVectorPdl$__internal_trig_reduction_slowpathd,(.L_x_21 - $_Z10initVectorPdl$__internal_trig_reduction_slowpathd)
$_Z10initVectorPdl$__internal_trig_reduction_slowpathd:
[--C-:B------:R-:W-:Y:S01]  /*0cb0*/  SHF.R.U32.HI R6, RZ, 0x14, R5.reuse ;  /* 0x00000014ff067819 */ /* 0x100fe20000011605 */
[----:B------:R-:W-:Y:S02]  /*0cc0*/  IMAD.MOV.U32 R15, RZ, RZ, R5 ;  /* 0x000000ffff0f7224 */ /* 0x000fe400078e0005 */
[----:B------:R-:W-:Y:S01]  /*0cd0*/  IMAD.MOV.U32 R7, RZ, RZ, RZ ;  /* 0x000000ffff077224 */ /* 0x000fe200078e00ff */
[----:B------:R-:W-:-:S04]  /*0ce0*/  LOP3.LUT R8, R6, 0x7ff, RZ, 0xc0, !PT ;  /* 0x000007ff06087812 */ /* 0x000fc800078ec0ff */
[----:B------:R-:W-:-:S13]  /*0cf0*/  ISETP.NE.AND P0, PT, R8, 0x7ff, PT ;  /* 0x000007ff0800780c */ /* 0x000fda0003f05270 */
[----:B------:R-:W-:Y:S05]  /*0d00*/  @!P0 BRA `(.L_x_12) ;  /* 0x0000000800488947 */ /* 0x000fea0003800000 */
[----:B------:R-:W-:Y:S01]  /*0d10*/  VIADD R8, R8, 0xfffffc00 ;  /* 0xfffffc0008087836 */ /* 0x000fe20000000000 */
[----:B------:R-:W-:Y:S01]  /*0d20*/  BSSY.RECONVERGENT B2, `(.L_x_13) ;  /* 0x000002f000027945 */ /* 0x000fe20003800200 */
[----:B------:R-:W-:-:S03]  /*0d30*/  CS2R R12, SRZ ;  /* 0x00000000000c7805 */ /* 0x000fc6000001ff00 */
[----:B------:R-:W-:Y:S02]  /*0d40*/  SHF.R.U32.HI R7, RZ, 0x6, R8 ;  /* 0x00000006ff077819 */ /* 0x000fe40000011608 */
[----:B------:R-:W-:Y:S02]  /*0d50*/  ISETP.GE.U32.AND P0, PT, R8, 0x80, PT ;  /* 0x000000800800780c */ /* 0x000fe40003f06070 */
[C---:B------:R-:W-:Y:S02]  /*0d60*/  IADD3 R8, PT, PT, -R7.reuse, 0x13, RZ ;  /* 0x0000001307087810 */ /* 0x040fe40007ffe1ff */
[----:B------:R-:W-:Y:S02]  /*0d70*/  IADD3 R23, PT, PT, -R7, 0xf, RZ ;  /* 0x0000000f07177810 */ /* 0x000fe40007ffe1ff */
[----:B------:R-:W-:-:S04]  /*0d80*/  SEL R8, R8, 0x12, P0 ;  /* 0x0000001208087807 */ /* 0x000fc80000000000 */
[----:B------:R-:W-:-:S13]  /*0d90*/  ISETP.GE.AND P0, PT, R23, R8, PT ;  /* 0x000000081700720c */ /* 0x000fda0003f06270 */
[----:B------:R-:W-:Y:S05]  /*0da0*/  @P0 BRA `(.L_x_14) ;  /* 0x0000000000980947 */ /* 0x000fea0003800000 */
[----:B------:R-:W0:Y:S01]  /*0db0*/  LDC.64 R10, c[0x0][0x358] ;  /* 0x0000d600ff0a7b82 */ /* 0x000e220000000a00 */
[C---:B------:R-:W-:Y:S01]  /*0dc0*/  SHF.L.U64.HI R9, R14.reuse, 0xb, R15 ;  /* 0x0000000b0e097819 */ /* 0x040fe2000001020f */
[----:B------:R-:W-:Y:S01]  /*0dd0*/  BSSY.RECONVERGENT B3, `(.L_x_15) ;  /* 0x0000022000037945 */ /* 0x000fe20003800200 */
[----:B------:R-:W-:Y:S01]  /*0de0*/  IMAD.SHL.U32 R21, R14, 0x800, RZ ;  /* 0x000008000e157824 */ /* 0x000fe200078e00ff */
[----:B------:R-:W-:Y:S01]  /*0df0*/  IADD3 R20, PT, PT, RZ, -R7, -R8 ;  /* 0x80000007ff147210 */ /* 0x000fe20007ffe808 */
[----:B------:R-:W-:Y:S01]  /*0e00*/  IMAD.MOV.U32 R16, RZ, RZ, RZ ;  /* 0x000000ffff107224 */ /* 0x000fe200078e00ff */
[----:B------:R-:W-:Y:S02]  /*0e10*/  CS2R R12, SRZ ;  /* 0x00000000000c7805 */ /* 0x000fe4000001ff00 */
[----:B------:R-:W-:-:S07]  /*0e20*/  LOP3.LUT R9, R9, 0x80000000, RZ, 0xfc, !PT ;  /* 0x8000000009097812 */ /* 0x000fce00078efcff */
.L_x_16:
[----:B------:R-:W1:Y:S01]  /*0e30*/  LDC.64 R14, c[0x4][RZ] ;  /* 0x01000000ff0e7b82 */ /* 0x000e620000000a00 */
[----:B0-----:R-:W-:Y:S02]  /*0e40*/  R2UR UR4, R10 ;  /* 0x000000000a0472ca */ /* 0x001fe400000e0000 */
[----:B------:R-:W-:Y:S01]  /*0e50*/  R2UR UR5, R11 ;  /* 0x000000000b0572ca */ /* 0x000fe200000e0000 */
[----:B-1----:R-:W-:-:S12]  /*0e60*/  IMAD.WIDE R14, R23, 0x8, R14 ;  /* 0x00000008170e7825 */ /* 0x002fd800078e020e */
[----:B------:R-:W2:Y:S01]  /*0e70*/  LDG.E.64.CONSTANT R14, desc[UR4][R14.64] ;  /* 0x000000040e0e7981 */ /* 0x000ea2000c1e9b00 */
[----:B------:R-:W-:Y:S02]  /*0e80*/  VIADD R20, R20, 0x1 ;  /* 0x0000000114147836 */ /* 0x000fe40000000000 */
[----:B------:R-:W-:Y:S02]  /*0e90*/  VIADD R23, R23, 0x1 ;  /* 0x0000000117177836 */ /* 0x000fe40000000000 */
[----:B--2---:R-:W-:-:S04]  /*0ea0*/  IMAD.WIDE.U32 R12, P2, R14, R21, R12 ;  /* 0x000000150e0c7225 */ /* 0x004fc8000784000c */
[----:B------:R-:W-:Y:S02]  /*0eb0*/  IMAD R25, R14, R9, RZ ;  /* 0x000000090e197224 */ /* 0x000fe400078e02ff */
[CC--:B------:R-:W-:Y:S02]  /*0ec0*/  IMAD R22, R15.reuse, R21.reuse, RZ ;  /* 0x000000150f167224 */ /* 0x0c0fe400078e02ff */
[----:B------:R-:W-:Y:S01]  /*0ed0*/  IMAD.HI.U32 R27, R15, R21, RZ ;  /* 0x000000150f1b7227 */ /* 0x000fe200078e00ff */
[----:B------:R-:W-:-:S03]  /*0ee0*/  IADD3 R13, P0, PT, R25, R13, RZ ;  /* 0x0000000d190d7210 */ /* 0x000fc60007f1e0ff */
[----:B------:R-:W-:Y:S01]  /*0ef0*/  IMAD R25, R16, 0x8, R1 ;  /* 0x0000000810197824 */ /* 0x000fe200078e0201 */
[----:B------:R-:W-:Y:S01]  /*0f00*/  IADD3 R13, P1, PT, R22, R13, RZ ;  /* 0x0000000d160d7210 */ /* 0x000fe20007f3e0ff */
[----:B------:R-:W-:-:S04]  /*0f10*/  IMAD.HI.U32 R22, R14, R9, RZ ;  /* 0x000000090e167227 */ /* 0x000fc800078e00ff */
[----:B------:R-:W-:Y:S01]  /*0f20*/  IMAD.X R14, RZ, RZ, R22, P2 ;  /* 0x000000ffff0e7224 */ /* 0x000fe200010e0616 */
[----:B------:R0:W-:Y:S01]  /*0f30*/  STL.64 [R25], R12 ;  /* 0x0000000c19007387 */ /* 0x0001e20000100a00 */
[----:B------:R-:W-:-:S03]  /*0f40*/  IMAD.HI.U32 R22, R15, R9, RZ ;  /* 0x000000090f167227 */ /* 0x000fc600078e00ff */
[----:B------:R-:W-:Y:S01]  /*0f50*/  IADD3.X R14, P0, PT, R27, R14, RZ, P0, !PT ;  /* 0x0000000e1b0e7210 */ /* 0x000fe2000071e4ff */
[----:B------:R-:W-:Y:S02]  /*0f60*/  IMAD R15, R15, R9, RZ ;  /* 0x000000090f0f7224 */ /* 0x000fe400078e02ff */
[----:B------:R-:W-:-:S03]  /*0f70*/  VIADD R16, R16, 0x1 ;  /* 0x0000000110107836 */ /* 0x000fc60000000000 */
[----:B------:R-:W-:Y:S01]  /*0f80*/  IADD3.X R15, P1, PT, R15, R14, RZ, P1, !PT ;  /* 0x0000000e0f0f7210 */ /* 0x000fe20000f3e4ff */
[----:B------:R-:W-:Y:S01]  /*0f90*/  IMAD.X R14, RZ, RZ, R22, P0 ;  /* 0x000000ffff0e7224 */ /* 0x000fe200000e0616 */
[----:B------:R-:W-:-:S03]  /*0fa0*/  ISETP.NE.AND P0, PT, R20, -0xf, PT ;  /* 0xfffffff11400780c */ /* 0x000fc60003f05270 */
[----:B------:R-:W-:Y:S02]  /*0fb0*/  IMAD.X R14, RZ, RZ, R14, P1 ;  /* 0x000000ffff0e7224 */ /* 0x000fe400008e060e */
[----:B0-----:R-:W-:Y:S02]  /*0fc0*/  IMAD.MOV.U32 R12, RZ, RZ, R15 ;  /* 0x000000ffff0c7224 */ /* 0x001fe400078e000f */
[----:B------:R-:W-:-:S06]  /*0fd0*/  IMAD.MOV.U32 R13, RZ, RZ, R14 ;  /* 0x000000ffff0d7224 */ /* 0x000fcc00078e000e */
[----:B------:R-:W-:Y:S05]  /*0fe0*/  @P0 BRA `(.L_x_16) ;  /* 0xfffffffc00900947 */ /* 0x000fea000383ffff */
[----:B------:R-:W-:Y:S05]  /*0ff0*/  BSYNC.RECONVERGENT B3 ;  /* 0x0000000000037941 */ /* 0x000fea0003800200 */
.L_x_15:
[----:B------:R-:W-:-:S07]  /*1000*/  IMAD.MOV.U32 R23, RZ, RZ, R8 ;  /* 0x000000ffff177224 */ /* 0x000fce00078e0008 */
.L_x_14:
[----:B------:R-:W-:Y:S05]  /*1010*/  BSYNC.RECONVERGENT B2 ;  /* 0x0000000000027941 */ /* 0x000fea0003800200 */
.L_x_13:
[----:B------:R-:W-:Y:S01]  /*1020*/  LOP3.LUT P0, R27, R6, 0x3f, RZ, 0xc0, !PT ;  /* 0x0000003f061b7812 */ /* 0x000fe2000780c0ff */
[----:B------:R-:W-:-:S04]  /*1030*/  IMAD.IADD R6, R7, 0x1, R23 ;  /* 0x0000000107067824 */ /* 0x000fc800078e0217 */
[----:B------:R-:W-:-:S05]  /*1040*/  IMAD.U32 R29, R6, 0x8, R1 ;  /* 0x00000008061d7824 */ /* 0x000fca00078e0001 */
[----:B------:R0:W-:Y:S04]  /*1050*/  STL.64 [R29+-0x78], R12 ;  /* 0xffff880c1d007387 */ /* 0x0001e80000100a00 */
[----:B------:R-:W2:Y:S04]  /*1060*/  @P0 LDL.64 R14, [R1+0x8] ;  /* 0x00000800010e0983 */ /* 0x000ea80000100a00 */
[----:B------:R-:W3:Y:S04]  /*1070*/  LDL.64 R8, [R1+0x10] ;  /* 0x0000100001087983 */ /* 0x000ee80000100a00 */
[----:B------:R-:W4:Y:S01]  /*1080*/  LDL.64 R6, [R1+0x18] ;  /* 0x0000180001067983 */ /* 0x000f220000100a00 */
[----:B------:R-:W-:Y:S01]  /*1090*/  @P0 LOP3.LUT R10, R27, 0x3f, RZ, 0x3c, !PT ;  /* 0x0000003f1b0a0812 */ /* 0x000fe200078e3cff */
[----:B------:R-:W-:Y:S01]  /*10a0*/  BSSY.RECONVERGENT B2, `(.L_x_17) ;  /* 0x0000034000027945 */ /* 0x000fe20003800200 */
[----:B--2---:R-:W-:-:S02]  /*10b0*/  @P0 SHF.R.U64 R11, R14, 0x1, R15 ;  /* 0x000000010e0b0819 */ /* 0x004fc4000000120f */
[----:B------:R-:W-:Y:S02]  /*10c0*/  @P0 SHF.R.U32.HI R15, RZ, 0x1, R15 ;  /* 0x00000001ff0f0819 */ /* 0x000fe4000001160f */
[CC--:B---3--:R-:W-:Y:S02]  /*10d0*/  @P0 SHF.L.U32 R14, R8.reuse, R27.reuse, RZ ;  /* 0x0000001b080e0219 */ /* 0x0c8fe400000006ff */
[----:B------:R-:W-:Y:S02]  /*10e0*/  @P0 SHF.R.U64 R11, R11, R10, R15 ;  /* 0x0000000a0b0b0219 */ /* 0x000fe4000000120f */
[--C-:B------:R-:W-:Y:S02]  /*10f0*/  @P0 SHF.R.U32.HI R25, RZ, 0x1, R9.reuse ;  /* 0x00000001ff190819 */ /* 0x100fe40000011609 */
[C-C-:B------:R-:W-:Y:S02]  /*1100*/  @P0 SHF.R.U64 R23, R8.reuse, 0x1, R9.reuse ;  /* 0x0000000108170819 */ /* 0x140fe40000001209 */
[----:B------:R-:W-:-:S02]  /*1110*/  @P0 SHF.L.U64.HI R21, R8, R27, R9 ;  /* 0x0000001b08150219 */ /* 0x000fc40000010209 */
[-C--:B0-----:R-:W-:Y:S02]  /*1120*/  @P0 SHF.R.U32.HI R12, RZ, R10.reuse, R15 ;  /* 0x0000000aff0c0219 */ /* 0x081fe4000001160f */
[----:B------:R-:W-:Y:S02]  /*1130*/  @P0 LOP3.LUT R8, R14, R11, RZ, 0xfc, !PT ;  /* 0x0000000b0e080212 */ /* 0x000fe400078efcff */
[-C--:B----4-:R-:W-:Y:S02]  /*1140*/  @P0 SHF.L.U32 R13, R6, R27.reuse, RZ ;  /* 0x0000001b060d0219 */ /* 0x090fe400000006ff */
[--C-:B------:R-:W-:Y:S02]  /*1150*/  @P0 SHF.R.U64 R16, R23, R10, R25.reuse ;  /* 0x0000000a17100219 */ /* 0x100fe40000001219 */
[----:B------:R-:W-:Y:S02]  /*1160*/  @P0 LOP3.LUT R9, R21, R12, RZ, 0xfc, !PT ;  /* 0x0000000c15090212 */ /* 0x000fe400078efcff */
[----:B------:R-:W-:Y:S01]  /*1170*/  @P0 SHF.R.U32.HI R25, RZ, R10, R25 ;  /* 0x0000000aff190219 */ /* 0x000fe20000011619 */
[----:B------:R-:W-:Y:S01]  /*1180*/  IMAD.SHL.U32 R10, R8, 0x4, RZ ;  /* 0x00000004080a7824 */ /* 0x000fe200078e00ff */
[----:B------:R-:W-:-:S02]  /*1190*/  @P0 SHF.L.U64.HI R12, R6, R27, R7 ;  /* 0x0000001b060c0219 */ /* 0x000fc40000010207 */
[----:B------:R-:W-:Y:S02]  /*11a0*/  @P0 LOP3.LUT R6, R13, R16, RZ, 0xfc, !PT ;  /* 0x000000100d060212 */ /* 0x000fe400078efcff */
[----:B------:R-:W-:Y:S02]  /*11b0*/  SHF.L.U64.HI R15, R8, 0x2, R9 ;  /* 0x00000002080f7819 */ /* 0x000fe40000010209 */
[----:B------:R-:W-:Y:S02]  /*11c0*/  @P0 LOP3.LUT R7, R12, R25, RZ, 0xfc, !PT ;  /* 0x000000190c070212 */ /* 0x000fe400078efcff */
[----:B------:R-:W-:Y:S02]  /*11d0*/  SHF.L.W.U32.HI R9, R9, 0x2, R6 ;  /* 0x0000000209097819 */ /* 0x000fe40000010e06 */
[----:B------:R-:W-:Y:S02]  /*11e0*/  IADD3 RZ, P0, PT, RZ, -R10, RZ ;  /* 0x8000000affff7210 */ /* 0x000fe40007f1e0ff */
[----:B------:R-:W-:-:S02]  /*11f0*/  LOP3.LUT R8, RZ, R15, RZ, 0x33, !PT ;  /* 0x0000000fff087212 */ /* 0x000fc400078e33ff */
[----:B------:R-:W-:Y:S02]  /*1200*/  SHF.L.W.U32.HI R6, R6, 0x2, R7 ;  /* 0x0000000206067819 */ /* 0x000fe40000010e07 */
[----:B------:R-:W-:Y:S02]  /*1210*/  LOP3.LUT R11, RZ, R9, RZ, 0x33, !PT ;  /* 0x00000009ff0b7212 */ /* 0x000fe400078e33ff */
[----:B------:R-:W-:Y:S02]  /*1220*/  IADD3.X R12, P0, PT, RZ, R8, RZ, P0, !PT ;  /* 0x00000008ff0c7210 */ /* 0x000fe4000071e4ff */
[----:B------:R-:W-:Y:S02]  /*1230*/  LOP3.LUT R8, RZ, R6, RZ, 0x33, !PT ;  /* 0x00000006ff087212 */ /* 0x000fe400078e33ff */
[----:B------:R-:W-:Y:S02]  /*1240*/  IADD3.X R14, P1, PT, RZ, R11, RZ, P0, !PT ;  /* 0x0000000bff0e7210 */ /* 0x000fe4000073e4ff */
[----:B------:R-:W-:-:S03]  /*1250*/  ISETP.GT.U32.AND P2, PT, R9, -0x1, PT ;  /* 0xffffffff0900780c */ /* 0x000fc60003f44070 */
[----:B------:R-:W-:Y:S01]  /*1260*/  IMAD.X R11, RZ, RZ, R8, P1 ;  /* 0x000000ffff0b7224 */ /* 0x000fe200008e0608 */
[----:B------:R-:W-:-:S04]  /*1270*/  ISETP.GT.AND.EX P0, PT, R6, -0x1, PT, P2 ;  /* 0xffffffff0600780c */ /* 0x000fc80003f04320 */
[----:B------:R-:W-:Y:S02]  /*1280*/  SEL R8, R6, R11, P0 ;  /* 0x0000000b06087207 */ /* 0x000fe40000000000 */
[----:B------:R-:W-:Y:S02]  /*1290*/  SEL R11, R9, R14, P0 ;  /* 0x0000000e090b7207 */ /* 0x000fe40000000000 */
[----:B------:R-:W-:Y:S02]  /*12a0*/  ISETP.NE.U32.AND P1, PT, R8, RZ, PT ;  /* 0x000000ff0800720c */ /* 0x000fe40003f25070 */
[----:B------:R-:W-:Y:S02]  /*12b0*/  SEL R15, R15, R12, P0 ;  /* 0x0000000c0f0f7207 */ /* 0x000fe40000000000 */
[----:B------:R-:W-:Y:S01]  /*12c0*/  SEL R13, R11, R8, !P1 ;  /* 0x000000080b0d7207 */ /* 0x000fe20004800000 */
[----:B------:R-:W-:-:S05]  /*12d0*/  @!P0 IMAD.MOV R10, RZ, RZ, -R10 ;  /* 0x000000ffff0a8224 */ /* 0x000fca00078e0a0a */
[----:B------:R-:W0:Y:S02]  /*12e0*/  FLO.U32 R13, R13 ;  /* 0x0000000d000d7300 */ /* 0x000e2400000e0000 */
[C---:B0-----:R-:W-:Y:S02]  /*12f0*/  IADD3 R14, PT, PT, -R13.reuse, 0x1f, RZ ;  /* 0x0000001f0d0e7810 */ /* 0x041fe40007ffe1ff */
[----:B------:R-:W-:-:S03]  /*1300*/  IADD3 R9, PT, PT, -R13, 0x3f, RZ ;  /* 0x0000003f0d097810 */ /* 0x000fc60007ffe1ff */
[----:B------:R-:W-:-:S05]  /*1310*/  @P1 IMAD.MOV R9, RZ, RZ, R14 ;  /* 0x000000ffff091224 */ /* 0x000fca00078e020e */
[----:B------:R-:W-:-:S13]  /*1320*/  ISETP.NE.AND P1, PT, R9, RZ, PT ;  /* 0x000000ff0900720c */ /* 0x000fda0003f25270 */
[----:B------:R-:W-:Y:S05]  /*1330*/  @!P1 BRA `(.L_x_18) ;  /* 0x0000000000289947 */ /* 0x000fea0003800000 */
[--C-:B------:R-:W-:Y:S02]  /*1340*/  SHF.R.U64 R13, R10, 0x1, R15.reuse ;  /* 0x000000010a0d7819 */ /* 0x100fe4000000120f */
[C---:B------:R-:W-:Y:S02]  /*1350*/  LOP3.LUT R10, R9.reuse, 0x3f, RZ, 0xc0, !PT ;  /* 0x0000003f090a7812 */ /* 0x040fe400078ec0ff */
[----:B------:R-:W-:Y:S02]  /*1360*/  SHF.R.U32.HI R15, RZ, 0x1, R15 ;  /* 0x00000001ff0f7819 */ /* 0x000fe4000001160f */
[----:B------:R-:W-:Y:S02]  /*1370*/  LOP3.LUT R12, R9, 0x3f, RZ, 0xc, !PT ;  /* 0x0000003f090c7812 */ /* 0x000fe400078e0cff */
[CC--:B------:R-:W-:Y:S02]  /*1380*/  SHF.L.U64.HI R21, R11.reuse, R10.reuse, R8 ;  /* 0x0000000a0b157219 */ /* 0x0c0fe40000010208 */
[----:B------:R-:W-:-:S02]  /*1390*/  SHF.L.U32 R10, R11, R10, RZ ;  /* 0x0000000a0b0a7219 */ /* 0x000fc400000006ff */
[-CC-:B------:R-:W-:Y:S02]  /*13a0*/  SHF.R.U64 R11, R13, R12.reuse, R15.reuse ;  /* 0x0000000c0d0b7219 */ /* 0x180fe4000000120f */
[----:B------:R-:W-:Y:S02]  /*13b0*/  SHF.R.U32.HI R8, RZ, R12, R15 ;  /* 0x0000000cff087219 */ /* 0x000fe4000001160f */
[----:B------:R-:W-:Y:S02]  /*13c0*/  LOP3.LUT R11, R10, R11, RZ, 0xfc, !PT ;  /* 0x0000000b0a0b7212 */ /* 0x000fe400078efcff */
[----:B------:R-:W-:-:S07]  /*13d0*/  LOP3.LUT R8, R21, R8, RZ, 0xfc, !PT ;  /* 0x0000000815087212 */ /* 0x000fce00078efcff */
.L_x_18:
[----:B------:R-:W-:Y:S05]  /*13e0*/  BSYNC.RECONVERGENT B2 ;  /* 0x0000000000027941 */ /* 0x000fea0003800200 */
.L_x_17:
[----:B------:R-:W-:Y:S01]  /*13f0*/  IMAD.WIDE.U32 R12, R11, 0x2168c235, RZ ;  /* 0x2168c2350b0c7825 */ /* 0x000fe200078e00ff */
[----:B------:R-:W-:-:S03]  /*1400*/  SHF.R.U32.HI R7, RZ, 0x1e, R7 ;  /* 0x0000001eff077819 */ /* 0x000fc60000011607 */
[----:B------:R-:W-:Y:S01]  /*1410*/  IMAD.MOV.U32 R14, RZ, RZ, R13 ;  /* 0x000000ffff0e7224 */ /* 0x000fe200078e000d */
[----:B------:R-:W-:Y:S01]  /*1420*/  IADD3 RZ, P1, PT, R12, R12, RZ ;  /* 0x0000000c0cff7210 */ /* 0x000fe20007f3e0ff */
[----:B------:R-:W-:Y:S01]  /*1430*/  IMAD.MOV.U32 R15, RZ, RZ, RZ ;  /* 0x000000ffff0f7224 */ /* 0x000fe200078e00ff */
[----:B------:R-:W-:Y:S01]  /*1440*/  LEA.HI R7, R6, R7, RZ, 0x1 ;  /* 0x0000000706077211 */ /* 0x000fe200078f08ff */
[----:B------:R-:W-:-:S04]  /*1450*/  IMAD.HI.U32 R13, R8, -0x36f0255e, RZ ;  /* 0xc90fdaa2080d7827 */ /* 0x000fc800078e00ff */
[----:B------:R-:W-:-:S04]  /*1460*/  IMAD.WIDE.U32 R10, R11, -0x36f0255e, R14 ;  /* 0xc90fdaa20b0a7825 */ /* 0x000fc800078e000e */
[C---:B------:R-:W-:Y:S02]  /*1470*/  IMAD R15, R8.reuse, -0x36f0255e, RZ ;  /* 0xc90fdaa2080f7824 */ /* 0x040fe400078e02ff */
[----:B------:R-:W-:-:S04]  /*1480*/  IMAD.WIDE.U32 R10, P2, R8, 0x2168c235, R10 ;  /* 0x2168c235080a7825 */ /* 0x000fc8000784000a */
[----:B------:R-:W-:Y:S01]  /*1490*/  IMAD.X R8, RZ, RZ, R13, P2 ;  /* 0x000000ffff087224 */ /* 0x000fe200010e060d */
[----:B------:R-:W-:Y:S02]  /*14a0*/  IADD3 R11, P2, PT, R15, R11, RZ ;  /* 0x0000000b0f0b7210 */ /* 0x000fe40007f5e0ff */
[----:B------:R-:W-:Y:S02]  /*14b0*/  IADD3.X RZ, P1, PT, R10, R10, RZ, P1, !PT ;  /* 0x0000000a0aff7210 */ /* 0x000fe40000f3e4ff */
[C---:B------:R-:W-:Y:S01]  /*14c0*/  ISETP.GT.U32.AND P3, PT, R11.reuse, RZ, PT ;  /* 0x000000ff0b00720c */ /* 0x040fe20003f64070 */
[----:B------:R-:W-:Y:S01]  /*14d0*/  IMAD.X R8, RZ, RZ, R8, P2 ;  /* 0x000000ffff087224 */ /* 0x000fe200010e0608 */
[----:B------:R-:W-:-:S04]  /*14e0*/  IADD3.X R10, P2, PT, R11, R11, RZ, P1, !PT ;  /* 0x0000000b0b0a7210 */ /* 0x000fc80000f5e4ff */
[C---:B------:R-:W-:Y:S01]  /*14f0*/  ISETP.GT.AND.EX P1, PT, R8.reuse, RZ, PT, P3 ;  /* 0x000000ff0800720c */ /* 0x040fe20003f24330 */
[----:B------:R-:W-:-:S03]  /*1500*/  IMAD.X R13, R8, 0x1, R8, P2 ;  /* 0x00000001080d7824 */ /* 0x000fc600010e0608 */
[----:B------:R-:W-:Y:S02]  /*1510*/  SEL R10, R10, R11, P1 ;  /* 0x0000000b0a0a7207 */ /* 0x000fe40000800000 */
[----:B------:R-:W-:Y:S02]  /*1520*/  SEL R11, R13, R8, P1 ;  /* 0x000000080d0b7207 */ /* 0x000fe40000800000 */
[----:B------:R-:W-:Y:S02]  /*1530*/  IADD3 R14, P2, PT, R10, 0x1, RZ ;  /* 0x000000010a0e7810 */ /* 0x000fe40007f5e0ff */
[----:B------:R-:W-:Y:S02]  /*1540*/  SEL R8, RZ, 0xffffffff, !P1 ;  /* 0xffffffffff087807 */ /* 0x000fe40004800000 */
[----:B------:R-:W-:Y:S01]  /*1550*/  LOP3.LUT P1, R5, R5, 0x80000000, RZ, 0xc0, !PT ;  /* 0x8000000005057812 */ /* 0x000fe2000782c0ff */
[----:B------:R-:W-:Y:S02]  /*1560*/  IMAD.X R11, RZ, RZ, R11, P2 ;  /* 0x000000ffff0b7224 */ /* 0x000fe400010e060b */
[----:B------:R-:W-:Y:S01]  /*1570*/  IMAD.IADD R8, R8, 0x1, -R9 ;  /* 0x0000000108087824 */ /* 0x000fe200078e0a09 */
[----:B------:R-:W-:-:S02]  /*1580*/  @!P0 LOP3.LUT R5, R5, 0x80000000, RZ, 0x3c, !PT ;  /* 0x8000000005058812 */ /* 0x000fc400078e3cff */
[----:B------:R-:W-:Y:S01]  /*1590*/  SHF.R.U64 R14, R14, 0xa, R11 ;  /* 0x0000000a0e0e7819 */ /* 0x000fe2000000120b */
[----:B------:R-:W-:-:S03]  /*15a0*/  IMAD.SHL.U32 R8, R8, 0x100000, RZ ;  /* 0x0010000008087824 */ /* 0x000fc600078e00ff */
[----:B------:R-:W-:-:S03]  /*15b0*/  IADD3 R14, P2, PT, R14, 0x1, RZ ;  /* 0x000000010e0e7810 */ /* 0x000fc60007f5e0ff */
[----:B------:R-:W-:Y:S01]  /*15c0*/  @P1 IMAD.MOV R7, RZ, RZ, -R7 ;  /* 0x000000ffff071224 */ /* 0x000fe200078e0a07 */
[----:B------:R-:W-:-:S04]  /*15d0*/  LEA.HI.X R11, R11, RZ, RZ, 0x16, P2 ;  /* 0x000000ff0b0b7211 */ /* 0x000fc800010fb4ff */
[--C-:B------:R-:W-:Y:S02]  /*15e0*/  SHF.R.U64 R14, R14, 0x1, R11.reuse ;  /* 0x000000010e0e7819 */ /* 0x100fe4000000120b */
[----:B------:R-:W-:Y:S02]  /*15f0*/  SHF.R.U32.HI R9, RZ, 0x1, R11 ;  /* 0x00000001ff097819 */ /* 0x000fe4000001160b */
[----:B------:R-:W-:-:S04]  /*1600*/  IADD3 R14, P2, P3, RZ, RZ, R14 ;  /* 0x000000ffff0e7210 */ /* 0x000fc80007b5e00e */
[----:B------:R-:W-:-:S04]  /*1610*/  IADD3.X R6, PT, PT, R8, 0x3fe00000, R9, P2, P3 ;  /* 0x3fe0000008067810 */ /* 0x000fc800017e6409 */
[----:B------:R-:W-:-:S07]  /*1620*/  LOP3.LUT R15, R6, R5, RZ, 0xfc, !PT ;  /* 0x00000005060f7212 */ /* 0x000fce00078efcff */
.L_x_12:
[----:B------:R-:W-:Y:S02]  /*1630*/  IMAD.MOV.U32 R5, RZ, RZ, 0x0 ;  /* 0x00000000ff057424 */ /* 0x000fe400078e00ff */
[----:B------:R-:W-:Y:S02]  /*1640*/  IMAD.MOV.U32 R6, RZ, RZ, R7 ;  /* 0x000000ffff067224 */ /* 0x000fe400078e0007 */
[----:B------:R-:W-:Y:S05]  /*1650*/  RET.REL.NODEC R4 `(_Z10initVectorPdl) ;  /* 0xffffffe804687950 */ /* 0x000fea0003c3ffff */
.L_x_19:
[----:B------:R-:W-:-:S00]  /*1660*/  BRA `(.L_x_19) ;  /* 0xfffffffc00fc7947 */ /* 0x000fc0000383ffff */
[----:B------:R-:W-:-:S00]  /*1670*/  NOP ;  /* 0x0000000000007918 */ /* 0x000fc00000000000 */
        /* <DEDUP_REMOVED lines=8> */
.L_x_21:


//--------------------- .nv.global.init           --------------------------
	.section	.nv.global.init,"aw",@progbits
	.align	16
.nv.global.init:
	.type		__cudart_sin_cos_coeffs,@object
	.size		__cudart_sin_cos_coeffs,(__cudart_i2opi_d - __cudart_sin_cos_coeffs)
__cudart_sin_cos_coeffs:
        /*0000*/ 	.byte	0x46, 0xd2, 0xb0, 0x2c, 0xf1, 0xe5, 0x5a, 0xbe, 0x92, 0xe3, 0xac, 0x69, 0xe3, 0x1d, 0xc7, 0x3e
        /*0010*/ 	.byte	0xa1, 0x62, 0xdb, 0x19, 0xa0, 0x01, 0x2a, 0xbf, 0x18, 0x08, 0x11, 0x11, 0x11, 0x11, 0x81, 0x3f
        /*0020*/ 	.byte	0x54, 0x55, 0x55, 0x55, 0x55, 0x55, 0xc5, 0xbf, 0x00, 0x00, 0x00, 0x00, 0x00, 0x00, 0x00, 0x00
        /*0030*/ 	.byte	0x00, 0x00, 0x00, 0x00, 0x00, 0x00, 0x00, 0x00, 0x64, 0x81, 0xfd, 0x20, 0x83, 0xff, 0xa8, 0xbd
        /*0040*/ 	.byte	0x28, 0x85, 0xef, 0xc1, 0xa7, 0xee, 0x21, 0x3e, 0xd9, 0xe6, 0x06, 0x8e, 0x4f, 0x7e, 0x92, 0xbe
        /*0050*/ 	.byte	0xe9, 0xbc, 0xdd, 0x19, 0xa0, 0x01, 0xfa, 0x3e, 0x47, 0x5d, 0xc1, 0x16, 0x6c, 0xc1, 0x56, 0xbf
        /*0060*/ 	.byte	0x51, 0x55, 0x55, 0x55, 0x55, 0x55, 0xa5, 0x3f, 0x00, 0x00, 0x00, 0x00, 0x00, 0x00, 0xe0, 0xbf
        /*0070*/ 	.byte	0x00, 0x00, 0x00, 0x00, 0x00, 0x00, 0xf0, 0x3f, 0x00, 0x00, 0x00, 0x00, 0x00, 0x00, 0x00, 0x00
	.type		__cudart_i2opi_d,@object
	.size		__cudart_i2opi_d,(.L_0 - __cudart_i2opi_d)
__cudart_i2opi_d:
        /* <DEDUP_REMOVED lines=9> */
.L_0:


//--------------------- .nv.shared.reserved.0     --------------------------
	.section	.nv.shared.reserved.0,"aw",@nobits
	.weak		__nv_reservedSMEM_offset_0_alias
	.size		__nv_reservedSMEM_offset_0_alias, 0, 64
	.other		__nv_reservedSMEM_offset_0_alias,@"STO_CUDA_RESERVED_SHARED STV_DEFAULT"
__nv_reservedSMEM_offset_0_alias:
	.zero		0
	.zero		64


//--------------------- .nv.constant0._Z10initVectorPdl --------------------------
	.section	.nv.constant0._Z10initVectorPdl,"a",@progbits
	.sectionflags	@""
	.align	4
.nv.constant0._Z10initVectorPdl:
	.zero		912


//--------------------- SYMBOLS --------------------------

	.type		.nv.reservedSmem.offset0,@object
	.size		.nv.reservedSmem.offset0,0x4
